	.target	sm_90a

	.elftype	@"ET_EXEC"


//--------------------- .note.nv.tkinfo           --------------------------
	.section	.note.nv.tkinfo,"",@"SHT_NOTE"
	.sectionflags	@"SHF_NOTE_NV_TKINFO"
	.tkinfo
        /*0018*/ 	.word	0x00000002
        /*0030*/ 	.string	""
        /*0030*/ 	.string	"ptxas"
        /*0030*/ 	.string	"Cuda compilation tools, release 13.0, V13.0.88"
        /*0030*/ 	.string	"Build cuda_13.0.r13.0/compiler.36424714_0"
        /*0030*/ 	.string	"-arch sm_90a -m 64 "



//--------------------- .note.nv.cuinfo           --------------------------
	.section	.note.nv.cuinfo,"",@"SHT_NOTE"
	.sectionflags	@"SHF_NOTE_NV_CUINFO"
        /*0018*/ 	.short	0x0002
        /*001a*/ 	.short	0x005a
        /*001c*/ 	.short	0x0082
	.zero		2


//--------------------- .nv.info                  --------------------------
	.section	.nv.info,"",@"SHT_CUDA_INFO"
	.align	4


	//----- nvinfo : EIATTR_REGCOUNT
	.align		4
        /*0000*/ 	.byte	0x04, 0x2f
        /*0002*/ 	.short	(.L_15 - .L_14)
	.align		4
.L_14:
        /*0004*/ 	.word	index@(_ZN7cutlass13device_kernelINS_4gemm6kernel13GemmUniversalIN4cute5tupleIJiiiiEEENS1_10collective13CollectiveMmaINS1_34MainloopSm90TmaGmmaWarpSpecializedILi11ENS5_IJNS4_1CILi1EEESB_SB_EEENS1_32KernelTmaWarpSpecializedPingpongEEENS5_IJNSA_ILi64EEENSA_ILi256EEENSA_ILi32EEEEEENS_10bfloat16_tENS5_IJlSB_lEEESJ_SK_NS4_8TiledMMAINS4_8MMA_AtomIJNS4_4SM904GMMA28MMA_64x256x16_F32BF16BF16_SSILNSO_5MajorE0ELSQ_0ELNSO_7ScaleInE1ELSR_1EEEEEENS4_6LayoutISC_NS5_IJNSA_ILi0EEESV_SV_EEEEENS5_IJNS4_10UnderscoreESY_SY_EEEEENS4_13SM90_TMA_LOADENS4_14ComposedLayoutINS4_7SwizzleILi2ELi4ELi3EEENS4_18smem_ptr_flag_bitsILi16EEENSU_INS5_IJNSA_ILi8EEESH_EEENS5_IJSH_SB_EEEEEEEvNS4_8identityES11_S1B_vS1C_EENS_8epilogue10collective6detail29Sm90TmaWarpSpecializedAdapterINS1F_15DefaultEpilogueISJ_SK_SK_NS1E_6thread17LinearCombinationISJ_Li1EffLNS1J_9ScaleType4KindE0ELNS_15FloatRoundStyleE2ESJ_EENS1_15EpilogueDefaultEEEEEvvEEEEvNT_6ParamsE)
        /*0008*/ 	.word	0x000000a8


	//----- nvinfo : EIATTR_FRAME_SIZE
	.align		4
.L_15:
        /*000c*/ 	.byte	0x04, 0x11
        /*000e*/ 	.short	(.L_17 - .L_16)
	.align		4
.L_16:
        /*0010*/ 	.word	index@(_ZN7cutlass13device_kernelINS_4gemm6kernel13GemmUniversalIN4cute5tupleIJiiiiEEENS1_10collective13CollectiveMmaINS1_34MainloopSm90TmaGmmaWarpSpecializedILi11ENS5_IJNS4_1CILi1EEESB_SB_EEENS1_32KernelTmaWarpSpecializedPingpongEEENS5_IJNSA_ILi64EEENSA_ILi256EEENSA_ILi32EEEEEENS_10bfloat16_tENS5_IJlSB_lEEESJ_SK_NS4_8TiledMMAINS4_8MMA_AtomIJNS4_4SM904GMMA28MMA_64x256x16_F32BF16BF16_SSILNSO_5MajorE0ELSQ_0ELNSO_7ScaleInE1ELSR_1EEEEEENS4_6LayoutISC_NS5_IJNSA_ILi0EEESV_SV_EEEEENS5_IJNS4_10UnderscoreESY_SY_EEEEENS4_13SM90_TMA_LOADENS4_14ComposedLayoutINS4_7SwizzleILi2ELi4ELi3EEENS4_18smem_ptr_flag_bitsILi16EEENSU_INS5_IJNSA_ILi8EEESH_EEENS5_IJSH_SB_EEEEEEEvNS4_8identityES11_S1B_vS1C_EENS_8epilogue10collective6detail29Sm90TmaWarpSpecializedAdapterINS1F_15DefaultEpilogueISJ_SK_SK_NS1E_6thread17LinearCombinationISJ_Li1EffLNS1J_9ScaleType4KindE0ELNS_15FloatRoundStyleE2ESJ_EENS1_15EpilogueDefaultEEEEEvvEEEEvNT_6ParamsE)
        /*0014*/ 	.word	0x00000008


	//----- nvinfo : EIATTR_MIN_STACK_SIZE
	.align		4
.L_17:
        /*0018*/ 	.byte	0x04, 0x12
        /*001a*/ 	.short	(.L_19 - .L_18)
	.align		4
.L_18:
        /*001c*/ 	.word	index@(_ZN7cutlass13device_kernelINS_4gemm6kernel13GemmUniversalIN4cute5tupleIJiiiiEEENS1_10collective13CollectiveMmaINS1_34MainloopSm90TmaGmmaWarpSpecializedILi11ENS5_IJNS4_1CILi1EEESB_SB_EEENS1_32KernelTmaWarpSpecializedPingpongEEENS5_IJNSA_ILi64EEENSA_ILi256EEENSA_ILi32EEEEEENS_10bfloat16_tENS5_IJlSB_lEEESJ_SK_NS4_8TiledMMAINS4_8MMA_AtomIJNS4_4SM904GMMA28MMA_64x256x16_F32BF16BF16_SSILNSO_5MajorE0ELSQ_0ELNSO_7ScaleInE1ELSR_1EEEEEENS4_6LayoutISC_NS5_IJNSA_ILi0EEESV_SV_EEEEENS5_IJNS4_10UnderscoreESY_SY_EEEEENS4_13SM90_TMA_LOADENS4_14ComposedLayoutINS4_7SwizzleILi2ELi4ELi3EEENS4_18smem_ptr_flag_bitsILi16EEENSU_INS5_IJNSA_ILi8EEESH_EEENS5_IJSH_SB_EEEEEEEvNS4_8identityES11_S1B_vS1C_EENS_8epilogue10collective6detail29Sm90TmaWarpSpecializedAdapterINS1F_15DefaultEpilogueISJ_SK_SK_NS1E_6thread17LinearCombinationISJ_Li1EffLNS1J_9ScaleType4KindE0ELNS_15FloatRoundStyleE2ESJ_EENS1_15EpilogueDefaultEEEEEvvEEEEvNT_6ParamsE)
        /*0020*/ 	.word	0x00000008
.L_19:


//--------------------- .nv.compat                --------------------------
	.section	.nv.compat,"",@"SHT_CUDA_COMPAT_INFO"
	.align	4
        /*0000*/ 	.byte	0x02, 0x09, 0x01, 0x00, 0x02, 0x02, 0x04, 0x00, 0x02, 0x05, 0x05, 0x00, 0x03, 0x07, 0x01, 0x01
        /*0010*/ 	.byte	0x02, 0x03, 0x01, 0x00, 0x02, 0x06, 0x01, 0x00, 0x04, 0x0b, 0x08, 0x00, 0x00, 0x00, 0x00, 0x00
        /*0020*/ 	.byte	0x00, 0x00, 0x00, 0x00


//--------------------- .nv.info._ZN7cutlass13device_kernelINS_4gemm6kernel13GemmUniversalIN4cute5tupleIJiiiiEEENS1_10collective13CollectiveMmaINS1_34MainloopSm90TmaGmmaWarpSpecializedILi11ENS5_IJNS4_1CILi1EEESB_SB_EEENS1_32KernelTmaWarpSpecializedPingpongEEENS5_IJNSA_ILi64EEENSA_ILi256EEENSA_ILi32EEEEEENS_10bfloat16_tENS5_IJlSB_lEEESJ_SK_NS4_8TiledMMAINS4_8MMA_AtomIJNS4_4SM904GMMA28MMA_64x256x16_F32BF16BF16_SSILNSO_5MajorE0ELSQ_0ELNSO_7ScaleInE1ELSR_1EEEEEENS4_6LayoutISC_NS5_IJNSA_ILi0EEESV_SV_EEEEENS5_IJNS4_10UnderscoreESY_SY_EEEEENS4_13SM90_TMA_LOADENS4_14ComposedLayoutINS4_7SwizzleILi2ELi4ELi3EEENS4_18smem_ptr_flag_bitsILi16EEENSU_INS5_IJNSA_ILi8EEESH_EEENS5_IJSH_SB_EEEEEEEvNS4_8identityES11_S1B_vS1C_EENS_8epilogue10collective6detail29Sm90TmaWarpSpecializedAdapterINS1F_15DefaultEpilogueISJ_SK_SK_NS1E_6thread17LinearCombinationISJ_Li1EffLNS1J_9ScaleType4KindE0ELNS_15FloatRoundStyleE2ESJ_EENS1_15EpilogueDefaultEEEEEvvEEEEvNT_6ParamsE --------------------------
	.section	.nv.info._ZN7cutlass13device_kernelINS_4gemm6kernel13GemmUniversalIN4cute5tupleIJiiiiEEENS1_10collective13CollectiveMmaINS1_34MainloopSm90TmaGmmaWarpSpecializedILi11ENS5_IJNS4_1CILi1EEESB_SB_EEENS1_32KernelTmaWarpSpecializedPingpongEEENS5_IJNSA_ILi64EEENSA_ILi256EEENSA_ILi32EEEEEENS_10bfloat16_tENS5_IJlSB_lEEESJ_SK_NS4_8TiledMMAINS4_8MMA_AtomIJNS4_4SM904GMMA28MMA_64x256x16_F32BF16BF16_SSILNSO_5MajorE0ELSQ_0ELNSO_7ScaleInE1ELSR_1EEEEEENS4_6LayoutISC_NS5_IJNSA_ILi0EEESV_SV_EEEEENS5_IJNS4_10UnderscoreESY_SY_EEEEENS4_13SM90_TMA_LOADENS4_14ComposedLayoutINS4_7SwizzleILi2ELi4ELi3EEENS4_18smem_ptr_flag_bitsILi16EEENSU_INS5_IJNSA_ILi8EEESH_EEENS5_IJSH_SB_EEEEEEEvNS4_8identityES11_S1B_vS1C_EENS_8epilogue10collective6detail29Sm90TmaWarpSpecializedAdapterINS1F_15DefaultEpilogueISJ_SK_SK_NS1E_6thread17LinearCombinationISJ_Li1EffLNS1J_9ScaleType4KindE0ELNS_15FloatRoundStyleE2ESJ_EENS1_15EpilogueDefaultEEEEEvvEEEEvNT_6ParamsE,"",@"SHT_CUDA_INFO"
	.sectionflags	@""
	.align	4


	//----- nvinfo : EIATTR_CUDA_API_VERSION
	.align		4
        /*0000*/ 	.byte	0x04, 0x37
        /*0002*/ 	.short	(.L_21 - .L_20)
.L_20:
        /*0004*/ 	.word	0x00000082


	//----- nvinfo : EIATTR_KPARAM_INFO
	.align		4
.L_21:
        /*0008*/ 	.byte	0x04, 0x17
        /*000a*/ 	.short	(.L_23 - .L_22)
.L_22:
        /*000c*/ 	.word	0x00000000
        /*0010*/ 	.short	0x0000
        /*0012*/ 	.short	0x0070
        /*0014*/ 	.byte	0x00, 0xf0, 0x01, 0x10


	//----- nvinfo : EIATTR_SPARSE_MMA_MASK
	.align		4
.L_23:
        /*0018*/ 	.byte	0x03, 0x50
        /*001a*/ 	.short	0x0000


	//----- nvinfo : EIATTR_MAXREG_COUNT
	.align		4
        /*001c*/ 	.byte	0x03, 0x1b
        /*001e*/ 	.short	0x00a8


	//----- nvinfo : EIATTR_NUM_BARRIERS
	.align		4
        /*0020*/ 	.byte	0x02, 0x4c
        /*0022*/ 	.byte	0x01
	.zero		1


	//----- nvinfo : EIATTR_EXTERNS
	.align		4
        /*0024*/ 	.byte	0x04, 0x0f
        /*0026*/ 	.short	(.L_25 - .L_24)


	//   ....[0]....
	.align		4
.L_24:
        /*0028*/ 	.word	index@(__assertfail)


	//----- nvinfo : EIATTR_ANNOTATIONS
	.align		4
.L_25:
        /*002c*/ 	.byte	0x04, 0x55
        /*002e*/ 	.short	(.L_27 - .L_26)


	//   ....[0]....
.L_26:
        /*0030*/ 	.word	0x00000001
        /*0034*/ 	.byte	0xe0, 0x0b, 0x00, 0x00, 0x01, 0x00, 0x00, 0x00, 0x90, 0x9b, 0x00, 0x00, 0x01, 0x00, 0x00, 0x00
        /*0044*/ 	.byte	0xa0, 0xa7, 0x00, 0x00


	//----- nvinfo : EIATTR_MERCURY_ISA_VERSION
	.align		4
.L_27:
        /*0048*/ 	.byte	0x03, 0x5f
        /*004a*/ 	.short	0x0101


	//----- nvinfo : EIATTR_INT_WARP_WIDE_INSTR_OFFSETS
	.align		4
        /*004c*/ 	.byte	0x04, 0x31
        /*004e*/ 	.short	(.L_29 - .L_28)


	//   ....[0]....
.L_28:
        /*0050*/ 	.word	0x000004f0


	//   ....[1]....
        /*0054*/ 	.word	0x00000510


	//   ....[2]....
        /*0058*/ 	.word	0x00000590


	//   ....[3]....
        /*005c*/ 	.word	0x000005a0


	//   ....[4]....
        /*0060*/ 	.word	0x000005b0


	//   ....[5]....
        /*0064*/ 	.word	0x000005d0


	//   ....[6]....
        /*0068*/ 	.word	0x00000660


	//   ....[7]....
        /*006c*/ 	.word	0x00000680


	//----- nvinfo : EIATTR_COOP_GROUP_MASK_REGIDS
	.align		4
.L_29:
        /*0070*/ 	.byte	0x04, 0x29
        /*0072*/ 	.short	(.L_31 - .L_30)


	//   ....[0]....
.L_30:
        /*0074*/ 	.word	0xffffffff


	//   ....[1]....
        /*0078*/ 	.word	0xffffffff


	//   ....[2]....
        /*007c*/ 	.word	0xffffffff


	//   ....[3]....
        /*0080*/ 	.word	0xffffffff


	//   ....[4]....
        /*0084*/ 	.word	0xffffffff


	//   ....[5]....
        /*0088*/ 	.word	0xffffffff


	//----- nvinfo : EIATTR_COOP_GROUP_INSTR_OFFSETS
	.align		4
.L_31:
        /*008c*/ 	.byte	0x04, 0x28
        /*008e*/ 	.short	(.L_33 - .L_32)


	//   ....[0]....
.L_32:
        /*0090*/ 	.word	0x00000070


	//   ....[1]....
        /*0094*/ 	.word	0x00000080


	//   ....[2]....
        /*0098*/ 	.word	0x00000140


	//   ....[3]....
        /*009c*/ 	.word	0x000003e0


	//   ....[4]....
        /*00a0*/ 	.word	0x00000420


	//   ....[5]....
        /*00a4*/ 	.word	0x00000470


	//----- nvinfo : EIATTR_REG_RECONFIG
	.align		4
.L_33:
        /*00a8*/ 	.byte	0x01, 0x54
	.zero		2


	//----- nvinfo : EIATTR_SYSCALL_OFFSETS
	.align		4
        /*00ac*/ 	.byte	0x04, 0x46
        /*00ae*/ 	.short	(.L_35 - .L_34)


	//   ....[0]....
.L_34:
        /*00b0*/ 	.word	0x00001690


	//----- nvinfo : EIATTR_MBARRIER_INSTR_OFFSETS
	.align		4
.L_35:
        /*00b4*/ 	.byte	0x04, 0x39
        /*00b6*/ 	.short	(.L_37 - .L_36)


	//   ....[0]....
.L_36:
        /*00b8*/ 	.word	0x00000260
        /*00bc*/ 	.word	0x000000ff
        /*00c0*/ 	.word	0x00000000
        /*00c4*/ 	.short	0x0100
        /*00c6*/ 	.byte	0x08
	.zero		1


	//   ....[1]....
        /*00c8*/ 	.word	0x00000270
        /*00cc*/ 	.word	0x000000ff
        /*00d0*/ 	.word	0x00000058
        /*00d4*/ 	.short	0x0100
        /*00d6*/ 	.byte	0x08
	.zero		1


	//   ....[2]....
        /*00d8*/ 	.word	0x00000280
        /*00dc*/ 	.word	0x000000ff
        /*00e0*/ 	.word	0x00000008
        /*00e4*/ 	.short	0x0100
        /*00e6*/ 	.byte	0x08
	.zero		1


	//   ....[3]....
        /*00e8*/ 	.word	0x00000290
        /*00ec*/ 	.word	0x000000ff
        /*00f0*/ 	.word	0x00000060
        /*00f4*/ 	.short	0x0100
        /*00f6*/ 	.byte	0x08
	.zero		1


	//   ....[4]....
        /*00f8*/ 	.word	0x000002a0
        /*00fc*/ 	.word	0x000000ff
        /*0100*/ 	.word	0x00000010
        /*0104*/ 	.short	0x0100
        /*0106*/ 	.byte	0x08
	.zero		1


	//   ....[5]....
        /*0108*/ 	.word	0x000002b0
        /*010c*/ 	.word	0x000000ff
        /*0110*/ 	.word	0x00000068
        /*0114*/ 	.short	0x0100
        /*0116*/ 	.byte	0x08
	.zero		1


	//   ....[6]....
        /*0118*/ 	.word	0x000002c0
        /*011c*/ 	.word	0x000000ff
        /*0120*/ 	.word	0x00000018
        /*0124*/ 	.short	0x0100
        /*0126*/ 	.byte	0x08
	.zero		1


	//   ....[7]....
        /*0128*/ 	.word	0x000002d0
        /*012c*/ 	.word	0x000000ff
        /*0130*/ 	.word	0x00000070
        /*0134*/ 	.short	0x0100
        /*0136*/ 	.byte	0x08
	.zero		1


	//   ....[8]....
        /*0138*/ 	.word	0x000002e0
        /*013c*/ 	.word	0x000000ff
        /*0140*/ 	.word	0x00000020
        /*0144*/ 	.short	0x0100
        /*0146*/ 	.byte	0x08
	.zero		1


	//   ....[9]....
        /*0148*/ 	.word	0x000002f0
        /*014c*/ 	.word	0x000000ff
        /*0150*/ 	.word	0x00000078
        /*0154*/ 	.short	0x0100
        /*0156*/ 	.byte	0x08
	.zero		1


	//   ....[10]....
        /*0158*/ 	.word	0x00000300
        /*015c*/ 	.word	0x000000ff
        /*0160*/ 	.word	0x00000028
        /*0164*/ 	.short	0x0100
        /*0166*/ 	.byte	0x08
	.zero		1


	//   ....[11]....
        /*0168*/ 	.word	0x00000310
        /*016c*/ 	.word	0x000000ff
        /*0170*/ 	.word	0x00000080
        /*0174*/ 	.short	0x0100
        /*0176*/ 	.byte	0x08
	.zero		1


	//   ....[12]....
        /*0178*/ 	.word	0x00000320
        /*017c*/ 	.word	0x000000ff
        /*0180*/ 	.word	0x00000030
        /*0184*/ 	.short	0x0100
        /*0186*/ 	.byte	0x08
	.zero		1


	//   ....[13]....
        /*0188*/ 	.word	0x00000330
        /*018c*/ 	.word	0x000000ff
        /*0190*/ 	.word	0x00000088
        /*0194*/ 	.short	0x0100
        /*0196*/ 	.byte	0x08
	.zero		1


	//   ....[14]....
        /*0198*/ 	.word	0x00000340
        /*019c*/ 	.word	0x000000ff
        /*01a0*/ 	.word	0x00000038
        /*01a4*/ 	.short	0x0100
        /*01a6*/ 	.byte	0x08
	.zero		1


	//   ....[15]....
        /*01a8*/ 	.word	0x00000350
        /*01ac*/ 	.word	0x000000ff
        /*01b0*/ 	.word	0x00000090
        /*01b4*/ 	.short	0x0100
        /*01b6*/ 	.byte	0x08
	.zero		1


	//   ....[16]....
        /*01b8*/ 	.word	0x00000360
        /*01bc*/ 	.word	0x000000ff
        /*01c0*/ 	.word	0x00000040
        /*01c4*/ 	.short	0x0100
        /*01c6*/ 	.byte	0x08
	.zero		1


	//   ....[17]....
        /*01c8*/ 	.word	0x00000370
        /*01cc*/ 	.word	0x000000ff
        /*01d0*/ 	.word	0x00000098
        /*01d4*/ 	.short	0x0100
        /*01d6*/ 	.byte	0x08
	.zero		1


	//   ....[18]....
        /*01d8*/ 	.word	0x00000380
        /*01dc*/ 	.word	0x000000ff
        /*01e0*/ 	.word	0x00000048
        /*01e4*/ 	.short	0x0100
        /*01e6*/ 	.byte	0x08
	.zero		1


	//   ....[19]....
        /*01e8*/ 	.word	0x00000390
        /*01ec*/ 	.word	0x000000ff
        /*01f0*/ 	.word	0x000000a0
        /*01f4*/ 	.short	0x0100
        /*01f6*/ 	.byte	0x08
	.zero		1


	//   ....[20]....
        /*01f8*/ 	.word	0x000003a0
        /*01fc*/ 	.word	0x000000ff
        /*0200*/ 	.word	0x00000050
        /*0204*/ 	.short	0x0100
        /*0206*/ 	.byte	0x08
	.zero		1


	//   ....[21]....
        /*0208*/ 	.word	0x000003b0
        /*020c*/ 	.word	0x000000ff
        /*0210*/ 	.word	0x000000a8
        /*0214*/ 	.short	0x0100
        /*0216*/ 	.byte	0x08
	.zero		1


	//   ....[22]....
        /*0218*/ 	.word	0x000006c0
        /*021c*/ 	.word	0x000000ff
        /*0220*/ 	.word	0x000000e0
        /*0224*/ 	.short	0x0100
        /*0226*/ 	.byte	0x08
	.zero		1


	//   ....[23]....
        /*0228*/ 	.word	0x00000730
        /*022c*/ 	.word	0x000000ff
        /*0230*/ 	.word	0x000000e8
        /*0234*/ 	.short	0x0100
        /*0236*/ 	.byte	0x08
	.zero		1


	//   ....[24]....
        /*0238*/ 	.word	0x00000750
        /*023c*/ 	.word	0x000000ff
        /*0240*/ 	.word	0x000000c0
        /*0244*/ 	.short	0x0100
        /*0246*/ 	.byte	0x09
	.zero		1


	//   ....[25]....
        /*0248*/ 	.word	0x00000760
        /*024c*/ 	.word	0x000000ff
        /*0250*/ 	.word	0x000000c8
        /*0254*/ 	.short	0x0100
        /*0256*/ 	.byte	0x09
	.zero		1


	//   ....[26]....
        /*0258*/ 	.word	0x00000770
        /*025c*/ 	.word	0x000000ff
        /*0260*/ 	.word	0x000000d0
        /*0264*/ 	.short	0x0100
        /*0266*/ 	.byte	0x09
	.zero		1


	//   ....[27]....
        /*0268*/ 	.word	0x00000780
        /*026c*/ 	.word	0x000000ff
        /*0270*/ 	.word	0x000000d8
        /*0274*/ 	.short	0x0100
        /*0276*/ 	.byte	0x09
	.zero		1


	//   ....[28]....
        /*0278*/ 	.word	0x00001570
        /*027c*/ 	.word	0x0000009d
        /*0280*/ 	.word	0x00000000
        /*0284*/ 	.short	0x010a
        /*0286*/ 	.byte	0x2a
	.zero		1


	//   ....[29]....
        /*0288*/ 	.word	0x00001710
        /*028c*/ 	.word	0x00000003
        /*0290*/ 	.word	0x00000000
        /*0294*/ 	.short	0x010a
        /*0296*/ 	.byte	0x3f
	.zero		1


	//   ....[30]....
        /*0298*/ 	.word	0x00001770
        /*029c*/ 	.word	0x00000003
        /*02a0*/ 	.word	0x00000000
        /*02a4*/ 	.short	0x010a
        /*02a6*/ 	.byte	0x3f
	.zero		1


	//   ....[31]....
        /*02a8*/ 	.word	0x000019e0
        /*02ac*/ 	.word	0x000000ff
        /*02b0*/ 	.word	0x00000000
        /*02b4*/ 	.short	0x010a
        /*02b6*/ 	.byte	0x04
	.zero		1


	//   ....[32]....
        /*02b8*/ 	.word	0x00001a20
        /*02bc*/ 	.word	0x000000ff
        /*02c0*/ 	.word	0x00000000
        /*02c4*/ 	.short	0x010a
        /*02c6*/ 	.byte	0x04
	.zero		1


	//   ....[33]....
        /*02c8*/ 	.word	0x00001b90
        /*02cc*/ 	.word	0x000000ff
        /*02d0*/ 	.word	0x00000000
        /*02d4*/ 	.short	0x0101
        /*02d6*/ 	.byte	0x04
	.zero		1


	//   ....[34]....
        /*02d8*/ 	.word	0x00001c80
        /*02dc*/ 	.word	0x0000009e
        /*02e0*/ 	.word	0x00000000
        /*02e4*/ 	.short	0x0101
        /*02e6*/ 	.byte	0x2d
	.zero		1


	//   ....[35]....
        /*02e8*/ 	.word	0x00001d50
        /*02ec*/ 	.word	0x000000ff
        /*02f0*/ 	.word	0x00000000
        /*02f4*/ 	.short	0x0101
        /*02f6*/ 	.byte	0x06
	.zero		1


	//   ....[36]....
        /*02f8*/ 	.word	0x00001e00
        /*02fc*/ 	.word	0x0000009d
        /*0300*/ 	.word	0x00000010
        /*0304*/ 	.short	0x010a
        /*0306*/ 	.byte	0x2a
	.zero		1


	//   ....[37]....
        /*0308*/ 	.word	0x00009bb0
        /*030c*/ 	.word	0x000000a0
        /*0310*/ 	.word	0x00000000
        /*0314*/ 	.short	0x0101
        /*0316*/ 	.byte	0x2d
	.zero		1


	//   ....[38]....
        /*0318*/ 	.word	0x0000a510
        /*031c*/ 	.word	0x0000000a
        /*0320*/ 	.word	0x00000058
        /*0324*/ 	.short	0x010a
        /*0326*/ 	.byte	0x3f
	.zero		1


	//   ....[39]....
        /*0328*/ 	.word	0x0000a8b0
        /*032c*/ 	.word	0x00000005
        /*0330*/ 	.word	0x000000e8
        /*0334*/ 	.short	0x0101
        /*0336*/ 	.byte	0x3f
	.zero		1


	//   ....[40]....
        /*0338*/ 	.word	0x0000b030
        /*033c*/ 	.word	0x00000009
        /*0340*/ 	.word	0x00000000
        /*0344*/ 	.short	0x010a
        /*0346*/ 	.byte	0x3f
	.zero		1


	//   ....[41]....
        /*0348*/ 	.word	0x0000b0b0
        /*034c*/ 	.word	0x00000008
        /*0350*/ 	.word	0x00000000
        /*0354*/ 	.short	0x010a
        /*0356*/ 	.byte	0x3f
	.zero		1


	//   ....[42]....
        /*0358*/ 	.word	0x0000b140
        /*035c*/ 	.word	0x00000009
        /*0360*/ 	.word	0x00000000
        /*0364*/ 	.short	0x010a
        /*0366*/ 	.byte	0x3f
	.zero		1


	//   ....[43]....
        /*0368*/ 	.word	0x0000b1d0
        /*036c*/ 	.word	0x00000008
        /*0370*/ 	.word	0x00000000
        /*0374*/ 	.short	0x010a
        /*0376*/ 	.byte	0x3f
	.zero		1


	//   ....[44]....
        /*0378*/ 	.word	0x0000b260
        /*037c*/ 	.word	0x00000009
        /*0380*/ 	.word	0x00000000
        /*0384*/ 	.short	0x010a
        /*0386*/ 	.byte	0x3f
	.zero		1


	//   ....[45]....
        /*0388*/ 	.word	0x0000b2f0
        /*038c*/ 	.word	0x00000008
        /*0390*/ 	.word	0x00000000
        /*0394*/ 	.short	0x010a
        /*0396*/ 	.byte	0x3f
	.zero		1


	//   ....[46]....
        /*0398*/ 	.word	0x0000b380
        /*039c*/ 	.word	0x00000009
        /*03a0*/ 	.word	0x00000000
        /*03a4*/ 	.short	0x010a
        /*03a6*/ 	.byte	0x3f
	.zero		1


	//   ....[47]....
        /*03a8*/ 	.word	0x0000b410
        /*03ac*/ 	.word	0x00000008
        /*03b0*/ 	.word	0x00000000
        /*03b4*/ 	.short	0x010a
        /*03b6*/ 	.byte	0x3f
	.zero		1


	//   ....[48]....
        /*03b8*/ 	.word	0x0000b4a0
        /*03bc*/ 	.word	0x00000009
        /*03c0*/ 	.word	0x00000000
        /*03c4*/ 	.short	0x010a
        /*03c6*/ 	.byte	0x3f
	.zero		1


	//   ....[49]....
        /*03c8*/ 	.word	0x0000b530
        /*03cc*/ 	.word	0x00000006
        /*03d0*/ 	.word	0x00000000
        /*03d4*/ 	.short	0x010a
        /*03d6*/ 	.byte	0x3f
	.zero		1


	//   ....[50]....
        /*03d8*/ 	.word	0x0000b5c0
        /*03dc*/ 	.word	0x00000003
        /*03e0*/ 	.word	0x00000000
        /*03e4*/ 	.short	0x010a
        /*03e6*/ 	.byte	0x3f
	.zero		1


	//   ....[51]....
        /*03e8*/ 	.word	0x0000b620
        /*03ec*/ 	.word	0x0000009f
        /*03f0*/ 	.word	0x00000000
        /*03f4*/ 	.short	0x010a
        /*03f6*/ 	.byte	0x3f
	.zero		1


	//   ....[52]....
        /*03f8*/ 	.word	0x0000b670
        /*03fc*/ 	.word	0x00000003
        /*0400*/ 	.word	0x00000000
        /*0404*/ 	.short	0x010a
        /*0406*/ 	.byte	0x3f
	.zero		1


	//   ....[53]....
        /*0408*/ 	.word	0x0000b6d0
        /*040c*/ 	.word	0x00000004
        /*0410*/ 	.word	0x00000000
        /*0414*/ 	.short	0x010a
        /*0416*/ 	.byte	0x3f
	.zero		1


	//   ....[54]....
        /*0418*/ 	.word	0x0000b720
        /*041c*/ 	.word	0x0000009f
        /*0420*/ 	.word	0x00000010
        /*0424*/ 	.short	0x010a
        /*0426*/ 	.byte	0x3f
	.zero		1


	//   ....[55]....
        /*0428*/ 	.word	0x0000b7f0
        /*042c*/ 	.word	0x0000000a
        /*0430*/ 	.word	0x00000058
        /*0434*/ 	.short	0x010a
        /*0436*/ 	.byte	0x3f
	.zero		1


	//   ....[56]....
        /*0438*/ 	.word	0x0000b8c0
        /*043c*/ 	.word	0x00000009
        /*0440*/ 	.word	0x00000000
        /*0444*/ 	.short	0x010a
        /*0446*/ 	.byte	0x3f
	.zero		1


	//   ....[57]....
        /*0448*/ 	.word	0x0000b910
        /*044c*/ 	.word	0x00000008
        /*0450*/ 	.word	0x00000000
        /*0454*/ 	.short	0x010a
        /*0456*/ 	.byte	0x3f
	.zero		1


	//   ....[58]....
        /*0458*/ 	.word	0x0000b960
        /*045c*/ 	.word	0x00000009
        /*0460*/ 	.word	0x00000000
        /*0464*/ 	.short	0x010a
        /*0466*/ 	.byte	0x3f
	.zero		1


	//   ....[59]....
        /*0468*/ 	.word	0x0000b9b0
        /*046c*/ 	.word	0x00000008
        /*0470*/ 	.word	0x00000000
        /*0474*/ 	.short	0x010a
        /*0476*/ 	.byte	0x3f
	.zero		1


	//   ....[60]....
        /*0478*/ 	.word	0x0000ba00
        /*047c*/ 	.word	0x00000009
        /*0480*/ 	.word	0x00000000
        /*0484*/ 	.short	0x010a
        /*0486*/ 	.byte	0x3f
	.zero		1


	//   ....[61]....
        /*0488*/ 	.word	0x0000ba50
        /*048c*/ 	.word	0x00000008
        /*0490*/ 	.word	0x00000000
        /*0494*/ 	.short	0x010a
        /*0496*/ 	.byte	0x3f
	.zero		1


	//   ....[62]....
        /*0498*/ 	.word	0x0000baa0
        /*049c*/ 	.word	0x00000009
        /*04a0*/ 	.word	0x00000000
        /*04a4*/ 	.short	0x010a
        /*04a6*/ 	.byte	0x3f
	.zero		1


	//   ....[63]....
        /*04a8*/ 	.word	0x0000baf0
        /*04ac*/ 	.word	0x00000008
        /*04b0*/ 	.word	0x00000000
        /*04b4*/ 	.short	0x010a
        /*04b6*/ 	.byte	0x3f
	.zero		1


	//   ....[64]....
        /*04b8*/ 	.word	0x0000bb40
        /*04bc*/ 	.word	0x00000009
        /*04c0*/ 	.word	0x00000000
        /*04c4*/ 	.short	0x010a
        /*04c6*/ 	.byte	0x3f
	.zero		1


	//   ....[65]....
        /*04c8*/ 	.word	0x0000bb90
        /*04cc*/ 	.word	0x00000006
        /*04d0*/ 	.word	0x00000000
        /*04d4*/ 	.short	0x010a
        /*04d6*/ 	.byte	0x3f
	.zero		1


	//----- nvinfo : EIATTR_NUM_MBARRIERS
	.align		4
.L_37:
        /*04d8*/ 	.byte	0x03, 0x38
        /*04da*/ 	.short	0x001c


	//----- nvinfo : EIATTR_EXIT_INSTR_OFFSETS
	.align		4
        /*04dc*/ 	.byte	0x04, 0x1c
        /*04de*/ 	.short	(.L_39 - .L_38)


	//   ....[0]....
.L_38:
        /*04e0*/ 	.word	0x00001290


	//   ....[1]....
        /*04e4*/ 	.word	0x000012f0


	//   ....[2]....
        /*04e8*/ 	.word	0x0000a240


	//   ....[3]....
        /*04ec*/ 	.word	0x0000a270


	//   ....[4]....
        /*04f0*/ 	.word	0x0000b610


	//----- nvinfo : EIATTR_MAX_THREADS
	.align		4
.L_39:
        /*04f4*/ 	.byte	0x04, 0x05
        /*04f6*/ 	.short	(.L_41 - .L_40)
.L_40:
        /*04f8*/ 	.word	0x00000180
        /*04fc*/ 	.word	0x00000001
        /*0500*/ 	.word	0x00000001


	//----- nvinfo : EIATTR_CRS_STACK_SIZE
	.align		4
.L_41:
        /*0504*/ 	.byte	0x04, 0x1e
        /*0506*/ 	.short	(.L_43 - .L_42)
.L_42:
        /*0508*/ 	.word	0x00000000


	//----- nvinfo : EIATTR_CBANK_PARAM_SIZE
	.align		4
.L_43:
        /*050c*/ 	.byte	0x03, 0x19
        /*050e*/ 	.short	0x0470


	//----- nvinfo : EIATTR_PARAM_CBANK
	.align		4
        /*0510*/ 	.byte	0x04, 0x0a
        /*0512*/ 	.short	(.L_45 - .L_44)
	.align		4
.L_44:
        /*0514*/ 	.word	index@(.nv.constant0._ZN7cutlass13device_kernelINS_4gemm6kernel13GemmUniversalIN4cute5tupleIJiiiiEEENS1_10collective13CollectiveMmaINS1_34MainloopSm90TmaGmmaWarpSpecializedILi11ENS5_IJNS4_1CILi1EEESB_SB_EEENS1_32KernelTmaWarpSpecializedPingpongEEENS5_IJNSA_ILi64EEENSA_ILi256EEENSA_ILi32EEEEEENS_10bfloat16_tENS5_IJlSB_lEEESJ_SK_NS4_8TiledMMAINS4_8MMA_AtomIJNS4_4SM904GMMA28MMA_64x256x16_F32BF16BF16_SSILNSO_5MajorE0ELSQ_0ELNSO_7ScaleInE1ELSR_1EEEEEENS4_6LayoutISC_NS5_IJNSA_ILi0EEESV_SV_EEEEENS5_IJNS4_10UnderscoreESY_SY_EEEEENS4_13SM90_TMA_LOADENS4_14ComposedLayoutINS4_7SwizzleILi2ELi4ELi3EEENS4_18smem_ptr_flag_bitsILi16EEENSU_INS5_IJNSA_ILi8EEESH_EEENS5_IJSH_SB_EEEEEEEvNS4_8identityES11_S1B_vS1C_EENS_8epilogue10collective6detail29Sm90TmaWarpSpecializedAdapterINS1F_15DefaultEpilogueISJ_SK_SK_NS1E_6thread17LinearCombinationISJ_Li1EffLNS1J_9ScaleType4KindE0ELNS_15FloatRoundStyleE2ESJ_EENS1_15EpilogueDefaultEEEEEvvEEEEvNT_6ParamsE)
        /*0518*/ 	.short	0x0210
        /*051a*/ 	.short	0x0470


	//----- nvinfo : EIATTR_SW_WAR
	.align		4
.L_45:
        /*051c*/ 	.byte	0x04, 0x36
        /*051e*/ 	.short	(.L_47 - .L_46)
.L_46:
        /*0520*/ 	.word	0x00000008
.L_47:


//--------------------- .nv.callgraph             --------------------------
	.section	.nv.callgraph,"",@"SHT_CUDA_CALLGRAPH"
	.align	4
	.sectionentsize	8
	.align		4
        /*0000*/ 	.word	0x00000000
	.align		4
        /*0004*/ 	.word	0xffffffff
	.align		4
        /*0008*/ 	.word	index@(_ZN7cutlass13device_kernelINS_4gemm6kernel13GemmUniversalIN4cute5tupleIJiiiiEEENS1_10collective13CollectiveMmaINS1_34MainloopSm90TmaGmmaWarpSpecializedILi11ENS5_IJNS4_1CILi1EEESB_SB_EEENS1_32KernelTmaWarpSpecializedPingpongEEENS5_IJNSA_ILi64EEENSA_ILi256EEENSA_ILi32EEEEEENS_10bfloat16_tENS5_IJlSB_lEEESJ_SK_NS4_8TiledMMAINS4_8MMA_AtomIJNS4_4SM904GMMA28MMA_64x256x16_F32BF16BF16_SSILNSO_5MajorE0ELSQ_0ELNSO_7ScaleInE1ELSR_1EEEEEENS4_6LayoutISC_NS5_IJNSA_ILi0EEESV_SV_EEEEENS5_IJNS4_10UnderscoreESY_SY_EEEEENS4_13SM90_TMA_LOADENS4_14ComposedLayoutINS4_7SwizzleILi2ELi4ELi3EEENS4_18smem_ptr_flag_bitsILi16EEENSU_INS5_IJNSA_ILi8EEESH_EEENS5_IJSH_SB_EEEEEEEvNS4_8identityES11_S1B_vS1C_EENS_8epilogue10collective6detail29Sm90TmaWarpSpecializedAdapterINS1F_15DefaultEpilogueISJ_SK_SK_NS1E_6thread17LinearCombinationISJ_Li1EffLNS1J_9ScaleType4KindE0ELNS_15FloatRoundStyleE2ESJ_EENS1_15EpilogueDefaultEEEEEvvEEEEvNT_6ParamsE)
	.align		4
        /*000c*/ 	.word	index@(__assertfail)
	.align		4
        /*0010*/ 	.word	0x00000000
	.align		4
        /*0014*/ 	.word	0xfffffffe
	.align		4
        /*0018*/ 	.word	0x00000000
	.align		4
        /*001c*/ 	.word	0xfffffffd
	.align		4
        /*0020*/ 	.word	0x00000000
	.align		4
        /*0024*/ 	.word	0xfffffffc


//--------------------- .nv.constant4             --------------------------
	.section	.nv.constant4,"a",@progbits
	.align	8
	.align		8
.nv.constant4:
        /*0000*/ 	.dword	__assertfail
	.align		8
        /*0008*/ 	.dword	__unnamed_1
	.align		8
        /*0010*/ 	.dword	_ZN40_INTERNAL_a1c0e2af_4_k_cu_9e420d9d_192024cuda3std3__45__cpo5beginE
	.align		8
        /*0018*/ 	.dword	_ZN40_INTERNAL_a1c0e2af_4_k_cu_9e420d9d_192024cuda3std3__45__cpo3endE
	.align		8
        /*0020*/ 	.dword	_ZN40_INTERNAL_a1c0e2af_4_k_cu_9e420d9d_192024cuda3std3__45__cpo6cbeginE
	.align		8
        /*0028*/ 	.dword	_ZN40_INTERNAL_a1c0e2af_4_k_cu_9e420d9d_192024cuda3std3__45__cpo4cendE
	.align		8
        /*0030*/ 	.dword	_ZN40_INTERNAL_a1c0e2af_4_k_cu_9e420d9d_192024cuda3std3__442_GLOBAL__N__a1c0e2af_4_k_cu_9e420d9d_192026ignoreE
	.align		8
        /*0038*/ 	.dword	_ZN40_INTERNAL_a1c0e2af_4_k_cu_9e420d9d_192024cuda3std3__419piecewise_constructE
	.align		8
        /*0040*/ 	.dword	_ZN40_INTERNAL_a1c0e2af_4_k_cu_9e420d9d_192024cuda3std3__48in_placeE
	.align		8
        /*0048*/ 	.dword	_ZN40_INTERNAL_a1c0e2af_4_k_cu_9e420d9d_192024cuda3std6ranges3__45__cpo4swapE
	.align		8
        /*0050*/ 	.dword	_ZN40_INTERNAL_a1c0e2af_4_k_cu_9e420d9d_192024cuda3std6ranges3__45__cpo9iter_moveE
	.align		8
        /*0058*/ 	.dword	_ZN40_INTERNAL_a1c0e2af_4_k_cu_9e420d9d_192024cute7productE
	.align		8
        /*0060*/ 	.dword	_ZN40_INTERNAL_a1c0e2af_4_k_cu_9e420d9d_192024cute1_E
	.align		8
        /*0068*/ 	.dword	$str$22
	.align		8
        /*0070*/ 	.dword	$str$23


//--------------------- .text._ZN7cutlass13device_kernelINS_4gemm6kernel13GemmUniversalIN4cute5tupleIJiiiiEEENS1_10collective13CollectiveMmaINS1_34MainloopSm90TmaGmmaWarpSpecializedILi11ENS5_IJNS4_1CILi1EEESB_SB_EEENS1_32KernelTmaWarpSpecializedPingpongEEENS5_IJNSA_ILi64EEENSA_ILi256EEENSA_ILi32EEEEEENS_10bfloat16_tENS5_IJlSB_lEEESJ_SK_NS4_8TiledMMAINS4_8MMA_AtomIJNS4_4SM904GMMA28MMA_64x256x16_F32BF16BF16_SSILNSO_5MajorE0ELSQ_0ELNSO_7ScaleInE1ELSR_1EEEEEENS4_6LayoutISC_NS5_IJNSA_ILi0EEESV_SV_EEEEENS5_IJNS4_10UnderscoreESY_SY_EEEEENS4_13SM90_TMA_LOADENS4_14ComposedLayoutINS4_7SwizzleILi2ELi4ELi3EEENS4_18smem_ptr_flag_bitsILi16EEENSU_INS5_IJNSA_ILi8EEESH_EEENS5_IJSH_SB_EEEEEEEvNS4_8identityES11_S1B_vS1C_EENS_8epilogue10collective6detail29Sm90TmaWarpSpecializedAdapterINS1F_15DefaultEpilogueISJ_SK_SK_NS1E_6thread17LinearCombinationISJ_Li1EffLNS1J_9ScaleType4KindE0ELNS_15FloatRoundStyleE2ESJ_EENS1_15EpilogueDefaultEEEEEvvEEEEvNT_6ParamsE --------------------------
	.section	.text._ZN7cutlass13device_kernelINS_4gemm6kernel13GemmUniversalIN4cute5tupleIJiiiiEEENS1_10collective13CollectiveMmaINS1_34MainloopSm90TmaGmmaWarpSpecializedILi11ENS5_IJNS4_1CILi1EEESB_SB_EEENS1_32KernelTmaWarpSpecializedPingpongEEENS5_IJNSA_ILi64EEENSA_ILi256EEENSA_ILi32EEEEEENS_10bfloat16_tENS5_IJlSB_lEEESJ_SK_NS4_8TiledMMAINS4_8MMA_AtomIJNS4_4SM904GMMA28MMA_64x256x16_F32BF16BF16_SSILNSO_5MajorE0ELSQ_0ELNSO_7ScaleInE1ELSR_1EEEEEENS4_6LayoutISC_NS5_IJNSA_ILi0EEESV_SV_EEEEENS5_IJNS4_10UnderscoreESY_SY_EEEEENS4_13SM90_TMA_LOADENS4_14ComposedLayoutINS4_7SwizzleILi2ELi4ELi3EEENS4_18smem_ptr_flag_bitsILi16EEENSU_INS5_IJNSA_ILi8EEESH_EEENS5_IJSH_SB_EEEEEEEvNS4_8identityES11_S1B_vS1C_EENS_8epilogue10collective6detail29Sm90TmaWarpSpecializedAdapterINS1F_15DefaultEpilogueISJ_SK_SK_NS1E_6thread17LinearCombinationISJ_Li1EffLNS1J_9ScaleType4KindE0ELNS_15FloatRoundStyleE2ESJ_EENS1_15EpilogueDefaultEEEEEvvEEEEvNT_6ParamsE,"ax",@progbits
	.align	128
.text._ZN7cutlass13device_kernelINS_4gemm6kernel13GemmUniversalIN4cute5tupleIJiiiiEEENS1_10collective13CollectiveMmaINS1_34MainloopSm90TmaGmmaWarpSpecializedILi11ENS5_IJNS4_1CILi1EEESB_SB_EEENS1_32KernelTmaWarpSpecializedPingpongEEENS5_IJNSA_ILi64EEENSA_ILi256EEENSA_ILi32EEEEEENS_10bfloat16_tENS5_IJlSB_lEEESJ_SK_NS4_8TiledMMAINS4_8MMA_AtomIJNS4_4SM904GMMA28MMA_64x256x16_F32BF16BF16_SSILNSO_5MajorE0ELSQ_0ELNSO_7ScaleInE1ELSR_1EEEEEENS4_6LayoutISC_NS5_IJNSA_ILi0EEESV_SV_EEEEENS5_IJNS4_10UnderscoreESY_SY_EEEEENS4_13SM90_TMA_LOADENS4_14ComposedLayoutINS4_7SwizzleILi2ELi4ELi3EEENS4_18smem_ptr_flag_bitsILi16EEENSU_INS5_IJNSA_ILi8EEESH_EEENS5_IJSH_SB_EEEEEEEvNS4_8identityES11_S1B_vS1C_EENS_8epilogue10collective6detail29Sm90TmaWarpSpecializedAdapterINS1F_15DefaultEpilogueISJ_SK_SK_NS1E_6thread17LinearCombinationISJ_Li1EffLNS1J_9ScaleType4KindE0ELNS_15FloatRoundStyleE2ESJ_EENS1_15EpilogueDefaultEEEEEvvEEEEvNT_6ParamsE:
        .type           _ZN7cutlass13device_kernelINS_4gemm6kernel13GemmUniversalIN4cute5tupleIJiiiiEEENS1_10collective13CollectiveMmaINS1_34MainloopSm90TmaGmmaWarpSpecializedILi11ENS5_IJNS4_1CILi1EEESB_SB_EEENS1_32KernelTmaWarpSpecializedPingpongEEENS5_IJNSA_ILi64EEENSA_ILi256EEENSA_ILi32EEEEEENS_10bfloat16_tENS5_IJlSB_lEEESJ_SK_NS4_8TiledMMAINS4_8MMA_AtomIJNS4_4SM904GMMA28MMA_64x256x16_F32BF16BF16_SSILNSO_5MajorE0ELSQ_0ELNSO_7ScaleInE1ELSR_1EEEEEENS4_6LayoutISC_NS5_IJNSA_ILi0EEESV_SV_EEEEENS5_IJNS4_10UnderscoreESY_SY_EEEEENS4_13SM90_TMA_LOADENS4_14ComposedLayoutINS4_7SwizzleILi2ELi4ELi3EEENS4_18smem_ptr_flag_bitsILi16EEENSU_INS5_IJNSA_ILi8EEESH_EEENS5_IJSH_SB_EEEEEEEvNS4_8identityES11_S1B_vS1C_EENS_8epilogue10collective6detail29Sm90TmaWarpSpecializedAdapterINS1F_15DefaultEpilogueISJ_SK_SK_NS1E_6thread17LinearCombinationISJ_Li1EffLNS1J_9ScaleType4KindE0ELNS_15FloatRoundStyleE2ESJ_EENS1_15EpilogueDefaultEEEEEvvEEEEvNT_6ParamsE,@function
        .size           _ZN7cutlass13device_kernelINS_4gemm6kernel13GemmUniversalIN4cute5tupleIJiiiiEEENS1_10collective13CollectiveMmaINS1_34MainloopSm90TmaGmmaWarpSpecializedILi11ENS5_IJNS4_1CILi1EEESB_SB_EEENS1_32KernelTmaWarpSpecializedPingpongEEENS5_IJNSA_ILi64EEENSA_ILi256EEENSA_ILi32EEEEEENS_10bfloat16_tENS5_IJlSB_lEEESJ_SK_NS4_8TiledMMAINS4_8MMA_AtomIJNS4_4SM904GMMA28MMA_64x256x16_F32BF16BF16_SSILNSO_5MajorE0ELSQ_0ELNSO_7ScaleInE1ELSR_1EEEEEENS4_6LayoutISC_NS5_IJNSA_ILi0EEESV_SV_EEEEENS5_IJNS4_10UnderscoreESY_SY_EEEEENS4_13SM90_TMA_LOADENS4_14ComposedLayoutINS4_7SwizzleILi2ELi4ELi3EEENS4_18smem_ptr_flag_bitsILi16EEENSU_INS5_IJNSA_ILi8EEESH_EEENS5_IJSH_SB_EEEEEEEvNS4_8identityES11_S1B_vS1C_EENS_8epilogue10collective6detail29Sm90TmaWarpSpecializedAdapterINS1F_15DefaultEpilogueISJ_SK_SK_NS1E_6thread17LinearCombinationISJ_Li1EffLNS1J_9ScaleType4KindE0ELNS_15FloatRoundStyleE2ESJ_EENS1_15EpilogueDefaultEEEEEvvEEEEvNT_6ParamsE,(.L_x_340 - _ZN7cutlass13device_kernelINS_4gemm6kernel13GemmUniversalIN4cute5tupleIJiiiiEEENS1_10collective13CollectiveMmaINS1_34MainloopSm90TmaGmmaWarpSpecializedILi11ENS5_IJNS4_1CILi1EEESB_SB_EEENS1_32KernelTmaWarpSpecializedPingpongEEENS5_IJNSA_ILi64EEENSA_ILi256EEENSA_ILi32EEEEEENS_10bfloat16_tENS5_IJlSB_lEEESJ_SK_NS4_8TiledMMAINS4_8MMA_AtomIJNS4_4SM904GMMA28MMA_64x256x16_F32BF16BF16_SSILNSO_5MajorE0ELSQ_0ELNSO_7ScaleInE1ELSR_1EEEEEENS4_6LayoutISC_NS5_IJNSA_ILi0EEESV_SV_EEEEENS5_IJNS4_10UnderscoreESY_SY_EEEEENS4_13SM90_TMA_LOADENS4_14ComposedLayoutINS4_7SwizzleILi2ELi4ELi3EEENS4_18smem_ptr_flag_bitsILi16EEENSU_INS5_IJNSA_ILi8EEESH_EEENS5_IJSH_SB_EEEEEEEvNS4_8identityES11_S1B_vS1C_EENS_8epilogue10collective6detail29Sm90TmaWarpSpecializedAdapterINS1F_15DefaultEpilogueISJ_SK_SK_NS1E_6thread17LinearCombinationISJ_Li1EffLNS1J_9ScaleType4KindE0ELNS_15FloatRoundStyleE2ESJ_EENS1_15EpilogueDefaultEEEEEvvEEEEvNT_6ParamsE)
        .other          _ZN7cutlass13device_kernelINS_4gemm6kernel13GemmUniversalIN4cute5tupleIJiiiiEEENS1_10collective13CollectiveMmaINS1_34MainloopSm90TmaGmmaWarpSpecializedILi11ENS5_IJNS4_1CILi1EEESB_SB_EEENS1_32KernelTmaWarpSpecializedPingpongEEENS5_IJNSA_ILi64EEENSA_ILi256EEENSA_ILi32EEEEEENS_10bfloat16_tENS5_IJlSB_lEEESJ_SK_NS4_8TiledMMAINS4_8MMA_AtomIJNS4_4SM904GMMA28MMA_64x256x16_F32BF16BF16_SSILNSO_5MajorE0ELSQ_0ELNSO_7ScaleInE1ELSR_1EEEEEENS4_6LayoutISC_NS5_IJNSA_ILi0EEESV_SV_EEEEENS5_IJNS4_10UnderscoreESY_SY_EEEEENS4_13SM90_TMA_LOADENS4_14ComposedLayoutINS4_7SwizzleILi2ELi4ELi3EEENS4_18smem_ptr_flag_bitsILi16EEENSU_INS5_IJNSA_ILi8EEESH_EEENS5_IJSH_SB_EEEEEEEvNS4_8identityES11_S1B_vS1C_EENS_8epilogue10collective6detail29Sm90TmaWarpSpecializedAdapterINS1F_15DefaultEpilogueISJ_SK_SK_NS1E_6thread17LinearCombinationISJ_Li1EffLNS1J_9ScaleType4KindE0ELNS_15FloatRoundStyleE2ESJ_EENS1_15EpilogueDefaultEEEEEvvEEEEvNT_6ParamsE,@"STO_CUDA_ENTRY STV_DEFAULT"
_ZN7cutlass13device_kernelINS_4gemm6kernel13GemmUniversalIN4cute5tupleIJiiiiEEENS1_10collective13CollectiveMmaINS1_34MainloopSm90TmaGmmaWarpSpecializedILi11ENS5_IJNS4_1CILi1EEESB_SB_EEENS1_32KernelTmaWarpSpecializedPingpongEEENS5_IJNSA_ILi64EEENSA_ILi256EEENSA_ILi32EEEEEENS_10bfloat16_tENS5_IJlSB_lEEESJ_SK_NS4_8TiledMMAINS4_8MMA_AtomIJNS4_4SM904GMMA28MMA_64x256x16_F32BF16BF16_SSILNSO_5MajorE0ELSQ_0ELNSO_7ScaleInE1ELSR_1EEEEEENS4_6LayoutISC_NS5_IJNSA_ILi0EEESV_SV_EEEEENS5_IJNS4_10UnderscoreESY_SY_EEEEENS4_13SM90_TMA_LOADENS4_14ComposedLayoutINS4_7SwizzleILi2ELi4ELi3EEENS4_18smem_ptr_flag_bitsILi16EEENSU_INS5_IJNSA_ILi8EEESH_EEENS5_IJSH_SB_EEEEEEEvNS4_8identityES11_S1B_vS1C_EENS_8epilogue10collective6detail29Sm90TmaWarpSpecializedAdapterINS1F_15DefaultEpilogueISJ_SK_SK_NS1E_6thread17LinearCombinationISJ_Li1EffLNS1J_9ScaleType4KindE0ELNS_15FloatRoundStyleE2ESJ_EENS1_15EpilogueDefaultEEEEEvvEEEEvNT_6ParamsE:
[----:B------:R-:W0:Y:S02]  /*0000*/  LDC R1, c[0x0][0x28] ;  /* 0x00000a00ff017b82 */ /* 0x000e240000000800 */
[----:B0-----:R-:W-:Y:S01]  /*0010*/  VIADD R1, R1, 0xfffffff8 ;  /* 0xfffffff801017836 */ /* 0x001fe20000000000 */
[----:B------:R-:W0:Y:S01]  /*0020*/  S2R R4, SR_TID.X ;  /* 0x0000000000047919 */ /* 0x000e220000002100 */
[----:B------:R-:W-:Y:S01]  /*0030*/  ELECT P0, URZ, PT ;  /* 0x00000000003f782f */ /* 0x000fe20003800000 */
[----:B------:R-:W-:Y:S01]  /*0040*/  BSSY B0, `(.L_x_0) ;  /* 0x000000f000007945 */ /* 0x000fe20003800000 */
[--C-:B0-----:R-:W-:Y:S02]  /*0050*/  SHF.R.U32.HI R0, RZ, 0x5, R4.reuse ;  /* 0x00000005ff007819 */ /* 0x101fe40000011604 */
[----:B------:R-:W-:-:S03]  /*0060*/  SHF.R.U32.HI R5, RZ, 0x7, R4 ;  /* 0x00000007ff057819 */ /* 0x000fc60000011604 */
[----:B------:R-:W0:Y:S04]  /*0070*/  SHFL.IDX PT, R2, R0, RZ, 0x1f ;  /* 0x00001fff00027589 */ /* 0x000e2800000e0000 */
[----:B------:R1:W2:Y:S01]  /*0080*/  SHFL.IDX PT, R8, R5, RZ, 0x1f ;  /* 0x00001fff05087589 */ /* 0x0002a200000e0000 */
[----:B0-----:R-:W-:-:S13]  /*0090*/  ISETP.NE.OR P0, PT, R2, RZ, !P0 ;  /* 0x000000ff0200720c */ /* 0x001fda0004705670 */
[----:B-12---:R-:W-:Y:S05]  /*00a0*/  @P0 BRA `(.L_x_1) ;  /* 0x0000000000200947 */ /* 0x006fea0003800000 */
[----:B------:R-:W-:Y:S02]  /*00b0*/  ULDC.64 UR4, c[0x0][0x198] ;  /* 0x0000660000047ab9 */ /* 0x000fe40000000a00 */
[----:B------:R-:W-:Y:S02]  /*00c0*/  UIADD3 UR6, UP0, UR4, 0xf0, URZ ;  /* 0x000000f004067890 */ /* 0x000fe4000ff1e03f */
[----:B------:R-:W-:Y:S02]  /*00d0*/  UIADD3 UR4, UP1, UR4, 0x1f0, URZ ;  /* 0x000001f004047890 */ /* 0x000fe4000ff3e03f */
[----:B------:R-:W-:Y:S02]  /*00e0*/  UIADD3.X UR7, URZ, UR5, URZ, UP0, !UPT ;  /* 0x000000053f077290 */ /* 0x000fe400087fe43f */
[----:B------:R-:W-:-:S07]  /*00f0*/  UIADD3.X UR5, URZ, UR5, URZ, UP1, !UPT ;  /* 0x000000053f057290 */ /* 0x000fce0008ffe43f */
[----:B------:R0:W-:Y:S02]  /*0100*/  UTMACCTL.PF [UR6] ;  /* 0x00000000060079b9 */ /* 0x0001e40008040000 */
[----:B------:R0:W-:Y:S02]  /*0110*/  UTMACCTL.PF [UR4] ;  /* 0x00000000040079b9 */ /* 0x0001e40008040000 */
[----:B0-----:R-:W-:Y:S01]  /*0120*/  NOP ;  /* 0x0000000000007918 */ /* 0x001fe20000000000 */
.L_x_1:
[----:B------:R-:W-:Y:S05]  /*0130*/  BSYNC B0 ;  /* 0x0000000000007941 */ /* 0x000fea0003800000 */
.L_x_0:
[----:B------:R-:W0:Y:S02]  /*0140*/  SHFL.IDX PT, R3, R0, RZ, 0x1f ;  /* 0x00001fff00037589 */ /* 0x000e2400000e0000 */
[----:B0-----:R-:W-:-:S13]  /*0150*/  ISETP.NE.AND P0, PT, R3, RZ, PT ;  /* 0x000000ff0300720c */ /* 0x001fda0003f05270 */
[----:B------:R-:W-:Y:S05]  /*0160*/  @P0 BRA `(.L_x_2) ;  /* 0x00000000009c0947 */ /* 0x000fea0003800000 */
[----:B------:R-:W-:Y:S01]  /*0170*/  ELECT P0, URZ, PT ;  /* 0x00000000003f782f */ /* 0x000fe20003800000 */
[----:B------:R-:W-:-:S12]  /*0180*/  BSSY B0, `(.L_x_2) ;  /* 0x0000025000007945 */ /* 0x000fd80003800000 */
[----:B------:R-:W-:Y:S05]  /*0190*/  @!P0 BRA `(.L_x_3) ;  /* 0x00000000008c8947 */ /* 0x000fea0003800000 */
[----:B------:R-:W0:Y:S01]  /*01a0*/  S2UR UR8, SR_CgaCtaId ;  /* 0x00000000000879c3 */ /* 0x000e220000008800 */
[----:B------:R-:W-:Y:S01]  /*01b0*/  UMOV UR4, 0x400 ;  /* 0x0000040000047882 */ /* 0x000fe20000000000 */
[----:B------:R-:W-:Y:S01]  /*01c0*/  UMOV UR5, 0x1 ;  /* 0x0000000100057882 */ /* 0x000fe20000000000 */
[----:B------:R-:W-:Y:S02]  /*01d0*/  UMOV UR6, 0x80 ;  /* 0x0000008000067882 */ /* 0x000fe40000000000 */
[----:B------:R-:W-:-:S04]  /*01e0*/  UIADD3 UR6, -UR6, 0x100000, URZ ;  /* 0x0010000006067890 */ /* 0x000fc8000fffe13f */
[----:B------:R-:W-:Y:S02]  /*01f0*/  USHF.L.U32 UR7, UR6, 0xb, URZ ;  /* 0x0000000b06077899 */ /* 0x000fe4000800063f */
[----:B------:R-:W-:Y:S02]  /*0200*/  USHF.L.U32 UR6, UR6, 0x1, URZ ;  /* 0x0000000106067899 */ /* 0x000fe4000800063f */
[----:B0-----:R-:W-:Y:S02]  /*0210*/  ULEA UR8, UR8, UR4, 0x18 ;  /* 0x0000000408087291 */ /* 0x001fe4000f8ec03f */
[----:B------:R-:W-:-:S04]  /*0220*/  UIADD3 UR4, -UR5, 0x100000, URZ ;  /* 0x0010000005047890 */ /* 0x000fc8000fffe13f */
[----:B------:R-:W-:Y:S02]  /*0230*/  USHF.L.U32 UR5, UR4, 0xb, URZ ;  /* 0x0000000b04057899 */ /* 0x000fe4000800063f */
[----:B------:R-:W-:Y:S01]  /*0240*/  USHF.L.U32 UR4, UR4, 0x1, URZ ;  /* 0x0000000104047899 */ /* 0x000fe2000800063f */
[----:B------:R-:W0:Y:S11]  /*0250*/  FENCE.VIEW.ASYNC.S ;  /* 0x00000000000073c6 */ /* 0x000e360000000000 */
[----:B0-----:R0:W1:Y:S01]  /*0260*/  SYNCS.EXCH.64 URZ, [UR8], UR4 ;  /* 0x00000004083f75b2 */ /* 0x0010620008000100 */
[----:B------:R0:W2:Y:S01]  /*0270*/  SYNCS.EXCH.64 URZ, [UR8+0x58], UR6 ;  /* 0x00005806083f75b2 */ /* 0x0000a20008000100 */
[----:B------:R0:W3:Y:S01]  /*0280*/  SYNCS.EXCH.64 URZ, [UR8+0x8], UR4 ;  /* 0x00000804083f75b2 */ /* 0x0000e20008000100 */
[----:B------:R0:W4:Y:S01]  /*0290*/  SYNCS.EXCH.64 URZ, [UR8+0x60], UR6 ;  /* 0x00006006083f75b2 */ /* 0x0001220008000100 */
[----:B------:R0:W0:Y:S01]  /*02a0*/  SYNCS.EXCH.64 URZ, [UR8+0x10], UR4 ;  /* 0x00001004083f75b2 */ /* 0x0000220008000100 */
        /* <DEDUP_REMOVED lines=17> */
[----:B------:R-:W-:Y:S01]  /*03c0*/  NOP ;  /* 0x0000000000007918 */ /* 0x000fe20000000000 */
.L_x_3:
[----:B0-----:R-:W-:Y:S05]  /*03d0*/  BSYNC B0 ;  /* 0x0000000000007941 */ /* 0x001fea0003800000 */
.L_x_2:
[----:B------:R-:W0:Y:S01]  /*03e0*/  SHFL.IDX PT, R6, R0, RZ, 0x1f ;  /* 0x00001fff00067589 */ /* 0x000e2200000e0000 */
[----:B------:R-:W-:Y:S01]  /*03f0*/  ELECT P0, URZ, PT ;  /* 0x00000000003f782f */ /* 0x000fe20003800000 */
[----:B------:R-:W-:Y:S01]  /*0400*/  NOP ;  /* 0x0000000000007918 */ /* 0x000fe20000000000 */
[----:B------:R-:W-:Y:S01]  /*0410*/  ELECT P1, URZ, PT ;  /* 0x00000000003f782f */ /* 0x000fe20003820000 */
[----:B------:R-:W5:Y:S01]  /*0420*/  SHFL.IDX PT, R3, R0, RZ, 0x1f ;  /* 0x00001fff00037589 */ /* 0x000f6200000e0000 */
[----:B------:R-:W-:Y:S01]  /*0430*/  UMOV UR4, 0x20 ;  /* 0x0000002000047882 */ /* 0x000fe20000000000 */
[----:B------:R-:W-:Y:S01]  /*0440*/  UMOV UR11, 0x80 ;  /* 0x00000080000b7882 */ /* 0x000fe20000000000 */
[----:B------:R-:W-:Y:S01]  /*0450*/  NOP ;  /* 0x0000000000007918 */ /* 0x000fe20000000000 */
[C---:B------:R-:W-:Y:S01]  /*0460*/  VIADD R33, R8.reuse, 0xffffffff ;  /* 0xffffffff08217836 */ /* 0x040fe20000000000 */
[----:B------:R-:W1:Y:S01]  /*0470*/  SHFL.IDX PT, R5, R5, RZ, 0x1f ;  /* 0x00001fff05057589 */ /* 0x000e6200000e0000 */
[----:B------:R-:W-:Y:S01]  /*0480*/  ULDC.64 UR36, c[0x0][0x208] ;  /* 0x0000820000247ab9 */ /* 0x000fe20000000a00 */
[----:B------:R-:W-:-:S02]  /*0490*/  ISETP.NE.AND P2, PT, R8, RZ, PT ;  /* 0x000000ff0800720c */ /* 0x000fc40003f45270 */
[----:B------:R-:W-:Y:S02]  /*04a0*/  ISETP.GE.U32.AND P3, PT, R33, 0x2, PT ;  /* 0x000000022100780c */ /* 0x000fe40003f66070 */
[----:B0-----:R-:W-:Y:S02]  /*04b0*/  ISETP.NE.OR P0, PT, R6, RZ, !P0 ;  /* 0x000000ff0600720c */ /* 0x001fe40004705670 */
[----:B-----5:R-:W-:Y:S02]  /*04c0*/  ISETP.NE.OR P1, PT, R3, RZ, !P1 ;  /* 0x000000ff0300720c */ /* 0x020fe40004f25670 */
[----:B------:R-:W-:-:S04]  /*04d0*/  SHF.R.S32.HI R3, RZ, 0x1f, R2 ;  /* 0x0000001fff037819 */ /* 0x000fc80000011402 */
[----:B------:R-:W-:-:S05]  /*04e0*/  LEA.HI R3, R3, R2, RZ, 0x2 ;  /* 0x0000000203037211 */ /* 0x000fca00078f10ff */
[----:B------:R-:W-:Y:S01]  /*04f0*/  VOTEU.ALL UP0, P0 ;  /* 0x00000000003f7886 */ /* 0x000fe20000000000 */
[----:B------:R-:W-:Y:S01]  /*0500*/  LOP3.LUT R3, R3, 0xfffffffc, RZ, 0xc0, !PT ;  /* 0xfffffffc03037812 */ /* 0x000fe200078ec0ff */
[----:B------:R-:W-:-:S03]  /*0510*/  VOTEU.ALL UP1, P1 ;  /* 0x00000000003f7886 */ /* 0x000fc60000820000 */
[----:B------:R-:W0:Y:S01]  /*0520*/  @!UP0 S2UR UR7, SR_CgaCtaId ;  /* 0x00000000000789c3 */ /* 0x000e220000008800 */
[----:B------:R-:W-:Y:S01]  /*0530*/  @!UP0 UMOV UR6, 0x400 ;  /* 0x0000040000068882 */ /* 0x000fe20000000000 */
[----:B------:R-:W-:-:S04]  /*0540*/  @!UP0 UIADD3 UR4, -UR4, 0x100000, URZ ;  /* 0x0010000004048890 */ /* 0x000fc8000fffe13f */
[----:B------:R-:W-:Y:S02]  /*0550*/  @!UP0 USHF.L.U32 UR5, UR4, 0xb, URZ ;  /* 0x0000000b04058899 */ /* 0x000fe4000800063f */
[----:B------:R-:W-:Y:S01]  /*0560*/  @!UP0 USHF.L.U32 UR4, UR4, 0x1, URZ ;  /* 0x0000000104048899 */ /* 0x000fe2000800063f */
[----:B------:R-:W-:Y:S01]  /*0570*/  IMAD.IADD R0, R2, 0x1, -R3 ;  /* 0x0000000102007824 */ /* 0x000fe200078e0a03 */
[----:B------:R-:W-:Y:S01]  /*0580*/  @!UP1 UMOV UR9, 0x400 ;  /* 0x0000040000099882 */ /* 0x000fe20000000000 */
[----:B------:R-:W-:Y:S01]  /*0590*/  VOTEU.ALL UP2, P1 ;  /* 0x00000000003f7886 */ /* 0x000fe20000840000 */
[----:B------:R-:W-:Y:S01]  /*05a0*/  VOTEU.ALL UP3, P1 ;  /* 0x00000000003f7886 */ /* 0x000fe20000860000 */
[----:B------:R-:W-:Y:S01]  /*05b0*/  VOTEU.ALL UP4, P1 ;  /* 0x00000000003f7886 */ /* 0x000fe20000880000 */
[----:B------:R-:W5:Y:S01]  /*05c0*/  @!UP1 S2UR UR10, SR_CgaCtaId ;  /* 0x00000000000a99c3 */ /* 0x000f620000008800 */
[----:B------:R-:W-:Y:S01]  /*05d0*/  VOTEU.ALL UP5, P1 ;  /* 0x00000000003f7886 */ /* 0x000fe200008a0000 */
[----:B------:R-:W-:-:S04]  /*05e0*/  SHF.R.S32.HI R3, RZ, 0x1f, R4 ;  /* 0x0000001fff037819 */ /* 0x000fc80000011404 */
[----:B------:R-:W-:-:S04]  /*05f0*/  LEA.HI R3, R3, R4, RZ, 0x7 ;  /* 0x0000000403037211 */ /* 0x000fc800078f38ff */
[----:B------:R-:W-:-:S05]  /*0600*/  LOP3.LUT R3, R3, 0xffffff80, RZ, 0xc0, !PT ;  /* 0xffffff8003037812 */ /* 0x000fca00078ec0ff */
[----:B------:R-:W-:Y:S01]  /*0610*/  IMAD.IADD R3, R4, 0x1, -R3 ;  /* 0x0000000104037824 */ /* 0x000fe200078e0a03 */
[----:B0-----:R-:W-:Y:S02]  /*0620*/  @!UP0 ULEA UR8, UR7, UR6, 0x18 ;  /* 0x0000000607088291 */ /* 0x001fe4000f8ec03f */
[----:B------:R-:W-:-:S04]  /*0630*/  @!UP1 UIADD3 UR6, -UR11, 0x100000, URZ ;  /* 0x001000000b069890 */ /* 0x000fc8000fffe13f */
[----:B------:R-:W-:Y:S02]  /*0640*/  @!UP1 USHF.L.U32 UR7, UR6, 0xb, URZ ;  /* 0x0000000b06079899 */ /* 0x000fe4000800063f */
[----:B------:R-:W-:Y:S01]  /*0650*/  @!UP1 USHF.L.U32 UR6, UR6, 0x1, URZ ;  /* 0x0000000106069899 */ /* 0x000fe2000800063f */
[----:B------:R-:W-:Y:S01]  /*0660*/  VOTEU.ALL UP0, P0 ;  /* 0x00000000003f7886 */ /* 0x000fe20000000000 */
[----:B-----5:R-:W-:Y:S01]  /*0670*/  @!UP1 ULEA UR9, UR10, UR9, 0x18 ;  /* 0x000000090a099291 */ /* 0x020fe2000f8ec03f */
[----:B------:R-:W-:Y:S02]  /*0680*/  VOTEU.ALL UP1, P0 ;  /* 0x00000000003f7886 */ /* 0x000fe40000020000 */
[----:B------:R-:W-:Y:S01]  /*0690*/  ULDC.64 UR10, c[0x0][0x598] ;  /* 0x00016600000a7ab9 */ /* 0x000fe20000000a00 */
[----:B------:R-:W-:Y:S01]  /*06a0*/  ISETP.NE.AND P0, PT, R0, 0x3, PT ;  /* 0x000000030000780c */ /* 0x000fe20003f05270 */
[----:B------:R-:W0:Y:S02]  /*06b0*/  FENCE.VIEW.ASYNC.S ;  /* 0x00000000000073c6 */ /* 0x000e240000000000 */
[----:B0-----:R0:W1:Y:S01]  /*06c0*/  @!UP0 SYNCS.EXCH.64 URZ, [UR8+0xe0], UR4 ;  /* 0x0000e004083f85b2 */ /* 0x0010620008000100 */
[----:B------:R-:W-:-:S02]  /*06d0*/  ISETP.NE.U32.AND P1, PT, RZ, UR10, PT ;  /* 0x0000000aff007c0c */ /* 0x000fc4000bf25070 */
[----:B------:R-:W-:Y:S02]  /*06e0*/  ISETP.EQ.OR P0, PT, R0, RZ, !P0 ;  /* 0x000000ff0000720c */ /* 0x000fe40004702670 */
[----:B------:R-:W-:Y:S02]  /*06f0*/  ISETP.NE.AND.EX P1, PT, RZ, UR11, PT, P1 ;  /* 0x0000000bff007c0c */ /* 0x000fe4000bf25310 */
[----:B------:R-:W-:-:S04]  /*0700*/  ISETP.EQ.AND P0, PT, R8, RZ, P0 ;  /* 0x000000ff0800720c */ /* 0x000fc80000702270 */
[----:B------:R-:W-:-:S04]  /*0710*/  SEL R16, RZ, 0x1, !P0 ;  /* 0x00000001ff107807 */ /* 0x000fc80004000000 */
[----:B------:R-:W-:Y:S01]  /*0720*/  SEL R16, R16, 0x2, P3 ;  /* 0x0000000210107807 */ /* 0x000fe20001800000 */
[----:B------:R0:W1:Y:S01]  /*0730*/  @!UP1 SYNCS.EXCH.64 URZ, [UR8+0xe8], UR4 ;  /* 0x0000e804083f95b2 */ /* 0x0000620008000100 */
[----:B------:R-:W-:Y:S01]  /*0740*/  NOP ;  /* 0x0000000000007918 */ /* 0x000fe20000000000 */
[----:B------:R0:W1:Y:S01]  /*0750*/  @!UP2 SYNCS.EXCH.64 URZ, [UR9+0xc0], UR6 ;  /* 0x0000c006093fa5b2 */ /* 0x0000620008000100 */
[----:B------:R0:W1:Y:S01]  /*0760*/  @!UP3 SYNCS.EXCH.64 URZ, [UR9+0xc8], UR6 ;  /* 0x0000c806093fb5b2 */ /* 0x0000620008000100 */
[----:B------:R0:W1:Y:S01]  /*0770*/  @!UP4 SYNCS.EXCH.64 URZ, [UR9+0xd0], UR6 ;  /* 0x0000d006093fc5b2 */ /* 0x0000620008000100 */
[----:B------:R0:W1:Y:S01]  /*0780*/  @!UP5 SYNCS.EXCH.64 URZ, [UR9+0xd8], UR6 ;  /* 0x0000d806093fd5b2 */ /* 0x0000620008000100 */
[----:B------:R-:W-:Y:S01]  /*0790*/  NOP ;  /* 0x0000000000007918 */ /* 0x000fe20000000000 */
[----:B-1234-:R-:W-:Y:S06]  /*07a0*/  BAR.SYNC.DEFER_BLOCKING 0x0 ;  /* 0x0000000000007b1d */ /* 0x01efec0000010000 */
[----:B0-----:R-:W-:Y:S05]  /*07b0*/  @!P1 BRA `(.L_x_4) ;  /* 0x00000000001c9947 */ /* 0x001fea0003800000 */
[----:B------:R-:W0:Y:S02]  /*07c0*/  LDC.64 R6, c[0x0][0x598] ;  /* 0x00016600ff067b82 */ /* 0x000e240000000a00 */
[----:B0-----:R-:W2:Y:S02]  /*07d0*/  LDG.E.64 R6, desc[UR36][R6.64] ;  /* 0x0000002406067981 */ /* 0x001ea4000c1e1b00 */
[----:B--2---:R-:W-:-:S04]  /*07e0*/  ISETP.NE.U32.AND P0, PT, R6, RZ, PT ;  /* 0x000000ff0600720c */ /* 0x004fc80003f05070 */
[----:B------:R-:W-:-:S13]  /*07f0*/  ISETP.NE.AND.EX P0, PT, R7, RZ, PT, P0 ;  /* 0x000000ff0700720c */ /* 0x000fda0003f05300 */
[----:B------:R-:W-:Y:S05]  /*0800*/  @!P0 BRA `(.L_x_4) ;  /* 0x0000000000088947 */ /* 0x000fea0003800000 */
[----:B------:R1:W5:Y:S01]  /*0810*/  LD.E R153, desc[UR36][R6.64] ;  /* 0x0000002406997980 */ /* 0x000362000c101900 */
[----:B------:R-:W-:Y:S05]  /*0820*/  BRA `(.L_x_5) ;  /* 0x0000000000247947 */ /* 0x000fea0003800000 */
.L_x_4:
[----:B------:R-:W-:Y:S02]  /*0830*/  ULDC.64 UR4, c[0x0][0x588] ;  /* 0x0001620000047ab9 */ /* 0x000fe40000000a00 */
[----:B------:R-:W-:-:S04]  /*0840*/  ISETP.NE.U32.AND P0, PT, RZ, UR4, PT ;  /* 0x00000004ff007c0c */ /* 0x000fc8000bf05070 */
[----:B------:R-:W-:-:S13]  /*0850*/  ISETP.NE.AND.EX P0, PT, RZ, UR5, PT, P0 ;  /* 0x00000005ff007c0c */ /* 0x000fda000bf05300 */
[----:B------:R-:W-:Y:S05]  /*0860*/  @!P0 BRA `(.L_x_6) ;  /* 0x00000000000c8947 */ /* 0x000fea0003800000 */
[----:B------:R-:W0:Y:S02]  /*0870*/  LDC.64 R6, c[0x0][0x588] ;  /* 0x00016200ff067b82 */ /* 0x000e240000000a00 */
[----:B0-----:R0:W5:Y:S01]  /*0880*/  LDG.E R153, desc[UR36][R6.64] ;  /* 0x0000002406997981 */ /* 0x001162000c1e1900 */
[----:B------:R-:W-:Y:S05]  /*0890*/  BRA `(.L_x_5) ;  /* 0x0000000000087947 */ /* 0x000fea0003800000 */
.L_x_6:
[----:B------:R-:W-:Y:S02]  /*08a0*/  ULDC UR4, c[0x0][0x580] ;  /* 0x0001600000047ab9 */ /* 0x000fe40000000800 */
[----:B------:R-:W-:-:S07]  /*08b0*/  IMAD.U32 R153, RZ, RZ, UR4 ;  /* 0x00000004ff997e24 */ /* 0x000fce000f8e00ff */
.L_x_5:
[----:B------:R-:W-:Y:S02]  /*08c0*/  ULDC.64 UR4, c[0x0][0x5a0] ;  /* 0x0001680000047ab9 */ /* 0x000fe40000000a00 */
[----:B------:R-:W-:-:S04]  /*08d0*/  ISETP.NE.U32.AND P0, PT, RZ, UR4, PT ;  /* 0x00000004ff007c0c */ /* 0x000fc8000bf05070 */
[----:B------:R-:W-:-:S13]  /*08e0*/  ISETP.NE.AND.EX P0, PT, RZ, UR5, PT, P0 ;  /* 0x00000005ff007c0c */ /* 0x000fda000bf05300 */
[----:B------:R-:W-:Y:S05]  /*08f0*/  @!P0 BRA `(.L_x_7) ;  /* 0x00000000001c8947 */ /* 0x000fea0003800000 */
[----:B01----:R-:W0:Y:S02]  /*0900*/  LDC.64 R6, c[0x0][0x5a0] ;  /* 0x00016800ff067b82 */ /* 0x003e240000000a00 */
[----:B0-----:R-:W2:Y:S02]  /*0910*/  LDG.E.64 R6, desc[UR36][R6.64] ;  /* 0x0000002406067981 */ /* 0x001ea4000c1e1b00 */
[----:B--2---:R-:W-:-:S04]  /*0920*/  ISETP.NE.U32.AND P0, PT, R6, RZ, PT ;  /* 0x000000ff0600720c */ /* 0x004fc80003f05070 */
[----:B------:R-:W-:-:S13]  /*0930*/  ISETP.NE.AND.EX P0, PT, R7, RZ, PT, P0 ;  /* 0x000000ff0700720c */ /* 0x000fda0003f05300 */
[----:B------:R-:W-:Y:S05]  /*0940*/  @!P0 BRA `(.L_x_7) ;  /* 0x0000000000088947 */ /* 0x000fea0003800000 */
[----:B------:R3:W5:Y:S01]  /*0950*/  LD.E R152, desc[UR36][R6.64] ;  /* 0x0000002406987980 */ /* 0x000762000c101900 */
[----:B------:R-:W-:Y:S05]  /*0960*/  BRA `(.L_x_8) ;  /* 0x0000000000247947 */ /* 0x000fea0003800000 */
.L_x_7:
[----:B------:R-:W-:Y:S02]  /*0970*/  ULDC.64 UR4, c[0x0][0x590] ;  /* 0x0001640000047ab9 */ /* 0x000fe40000000a00 */
[----:B------:R-:W-:-:S04]  /*0980*/  ISETP.NE.U32.AND P0, PT, RZ, UR4, PT ;  /* 0x00000004ff007c0c */ /* 0x000fc8000bf05070 */
[----:B------:R-:W-:-:S13]  /*0990*/  ISETP.NE.AND.EX P0, PT, RZ, UR5, PT, P0 ;  /* 0x00000005ff007c0c */ /* 0x000fda000bf05300 */
[----:B------:R-:W-:Y:S05]  /*09a0*/  @!P0 BRA `(.L_x_9) ;  /* 0x00000000000c8947 */ /* 0x000fea0003800000 */
[----:B01----:R-:W0:Y:S02]  /*09b0*/  LDC.64 R6, c[0x0][0x590] ;  /* 0x00016400ff067b82 */ /* 0x003e240000000a00 */
[----:B0-----:R2:W5:Y:S01]  /*09c0*/  LDG.E R152, desc[UR36][R6.64] ;  /* 0x0000002406987981 */ /* 0x001562000c1e1900 */
[----:B------:R-:W-:Y:S05]  /*09d0*/  BRA `(.L_x_8) ;  /* 0x0000000000087947 */ /* 0x000fea0003800000 */
.L_x_9:
[----:B------:R-:W-:Y:S02]  /*09e0*/  ULDC UR4, c[0x0][0x584] ;  /* 0x0001610000047ab9 */ /* 0x000fe40000000800 */
[----:B------:R-:W-:-:S07]  /*09f0*/  IMAD.U32 R152, RZ, RZ, UR4 ;  /* 0x00000004ff987e24 */ /* 0x000fce000f8e00ff */
.L_x_8:
[----:B------:R-:W4:Y:S01]  /*0a00*/  LDC R2, c[0x0][0x65c] ;  /* 0x00019700ff027b82 */ /* 0x000f220000000800 */
[----:B------:R-:W4:Y:S01]  /*0a10*/  S2R R14, SR_CTAID.Y ;  /* 0x00000000000e7919 */ /* 0x000f220000002600 */
[----:B------:R-:W-:Y:S01]  /*0a20*/  ULDC UR6, c[0x0][0x28c] ;  /* 0x0000a30000067ab9 */ /* 0x000fe20000000800 */
[----:B------:R-:W-:Y:S01]  /*0a30*/  ISETP.NE.AND P0, PT, R8, 0x2, PT ;  /* 0x000000020800780c */ /* 0x000fe20003f05270 */
[----:B------:R-:W-:Y:S01]  /*0a40*/  UIADD3 UR6, UR6, 0x1f, URZ ;  /* 0x0000001f06067890 */ /* 0x000fe2000fffe03f */
[----:B0123--:R-:W0:Y:S01]  /*0a50*/  S2R R6, SR_CTAID.X ;  /* 0x0000000000067919 */ /* 0x00fe220000002500 */
[----:B------:R-:W-:Y:S01]  /*0a60*/  IMAD.MOV.U32 R7, RZ, RZ, RZ ;  /* 0x000000ffff077224 */ /* 0x000fe200078e00ff */
[----:B------:R-:W-:Y:S01]  /*0a70*/  UMOV UR39, URZ ;  /* 0x0000003f00277c82 */ /* 0x000fe20008000000 */
[----:B------:R-:W-:Y:S01]  /*0a80*/  USHF.R.S32.HI UR7, URZ, 0x1f, UR6 ;  /* 0x0000001f3f077899 */ /* 0x000fe20008011406 */
[----:B------:R-:W-:Y:S01]  /*0a90*/  UMOV UR38, URZ ;  /* 0x0000003f00267c82 */ /* 0x000fe20008000000 */
[----:B------:R-:W-:-:S02]  /*0aa0*/  ULDC.64 UR8, c[0x0][0x650] ;  /* 0x0001940000087ab9 */ /* 0x000fc40000000a00 */
[----:B------:R-:W-:-:S04]  /*0ab0*/  ULEA.HI UR7, UR7, UR6, URZ, 0x5 ;  /* 0x0000000607077291 */ /* 0x000fc8000f8f283f */
[----:B------:R-:W-:Y:S01]  /*0ac0*/  USHF.R.S32.HI UR40, URZ, 0x5, UR7 ;  /* 0x000000053f287899 */ /* 0x000fe20008011407 */
[----:B----4-:R-:W-:-:S13]  /*0ad0*/  ISETP.NE.AND P1, PT, R2, 0x1, PT ;  /* 0x000000010200780c */ /* 0x010fda0003f25270 */
[----:B------:R-:W0:Y:S01]  /*0ae0*/  @P1 LDC R19, c[0x0][0x10] ;  /* 0x00000400ff131b82 */ /* 0x000e220000000800 */
[----:B------:R-:W-:Y:S02]  /*0af0*/  @P1 IMAD.MOV.U32 R8, RZ, RZ, R14 ;  /* 0x000000ffff081224 */ /* 0x000fe400078e000e */
[----:B------:R-:W-:Y:S02]  /*0b00*/  @P1 IMAD.MOV.U32 R9, RZ, RZ, RZ ;  /* 0x000000ffff091224 */ /* 0x000fe400078e00ff */
[----:B------:R-:W-:-:S03]  /*0b10*/  @P1 IMAD.MOV.U32 R17, RZ, RZ, RZ ;  /* 0x000000ffff111224 */ /* 0x000fc600078e00ff */
[----:B------:R-:W1:Y:S01]  /*0b20*/  @!P1 LDC R11, c[0x0][0xc] ;  /* 0x00000300ff0b9b82 */ /* 0x000e620000000800 */
[----:B------:R-:W-:Y:S01]  /*0b30*/  ULDC UR4, c[0x0][0xc] ;  /* 0x0000030000047ab9 */ /* 0x000fe20000000800 */
[----:B------:R-:W-:Y:S02]  /*0b40*/  ULDC UR5, c[0x0][0x10] ;  /* 0x0000040000057ab9 */ /* 0x000fe40000000800 */
[----:B------:R-:W-:-:S04]  /*0b50*/  UIMAD.WIDE.U32 UR4, UR4, UR5, URZ ;  /* 0x00000005040472a5 */ /* 0x000fc8000f8e003f */
[----:B------:R-:W2:Y:S01]  /*0b60*/  LDC R2, c[0x0][0x14] ;  /* 0x00000500ff027b82 */ /* 0x000ea20000000800 */
[----:B0-----:R-:W-:-:S04]  /*0b70*/  @P1 IMAD.WIDE.U32 R18, R6, R19, R8 ;  /* 0x0000001306121225 */ /* 0x001fc800078e0008 */
[----:B------:R-:W-:Y:S02]  /*0b80*/  @P1 IMAD.IADD R17, R19, 0x1, R17 ;  /* 0x0000000113111824 */ /* 0x000fe400078e0211 */
[----:B-1----:R-:W-:-:S04]  /*0b90*/  @!P1 IMAD.WIDE.U32 R8, R11, R14, R6 ;  /* 0x0000000e0b089225 */ /* 0x002fc800078e0006 */
[----:B------:R-:W-:Y:S02]  /*0ba0*/  @!P1 IMAD.MOV.U32 R18, RZ, RZ, R8 ;  /* 0x000000ffff129224 */ /* 0x000fe400078e0008 */
[----:B------:R-:W-:Y:S02]  /*0bb0*/  @!P1 IMAD.MOV.U32 R17, RZ, RZ, R9 ;  /* 0x000000ffff119224 */ /* 0x000fe400078e0009 */
[----:B--2---:R-:W-:-:S04]  /*0bc0*/  IMAD.WIDE.U32 R12, R2, UR4, RZ ;  /* 0x00000004020c7c25 */ /* 0x004fc8000f8e00ff */
[----:B------:R-:W-:Y:S01]  /*0bd0*/  IMAD R23, R2, UR5, RZ ;  /* 0x0000000502177c24 */ /* 0x000fe2000f8e02ff */
[----:B------:R0:W-:Y:S03]  /*0be0*/  STL.64 [R1], R12 ;  /* 0x0000000c01007387 */ /* 0x0001e60000100a00 */
[----:B------:R-:W-:Y:S01]  /*0bf0*/  IMAD.IADD R23, R13, 0x1, R23 ;  /* 0x000000010d177824 */ /* 0x000fe200078e0217 */
[----:B------:R-:W-:Y:S06]  /*0c00*/  @P0 BRA `(.L_x_10) ;  /* 0x0000000000200947 */ /* 0x000fec0003800000 */
[----:B------:R-:W-:Y:S01]  /*0c10*/  UISETP.GE.U32.AND UP0, UPT, UR40, 0xb, UPT ;  /* 0x0000000b2800788c */ /* 0x000fe2000bf06070 */
[----:B------:R-:W-:Y:S01]  /*0c20*/  IADD3 R18, P0, R18, R12, RZ ;  /* 0x0000000c12127210 */ /* 0x000fe20007f1e0ff */
[----:B------:R-:W-:Y:S01]  /*0c30*/  UIMAD.WIDE.U32 UR4, UR40, -0x45d1745d, URZ ;  /* 0xba2e8ba3280478a5 */ /* 0x000fe2000f8e003f */
[----:B------:R-:W-:-:S03]  /*0c40*/  UMOV UR38, URZ ;  /* 0x0000003f00267c82 */ /* 0x000fc60008000000 */
[----:B------:R-:W-:Y:S01]  /*0c50*/  USHF.R.U32.HI UR4, URZ, 0x3, UR5 ;  /* 0x000000033f047899 */ /* 0x000fe20008011605 */
[----:B------:R-:W-:-:S03]  /*0c60*/  IMAD.X R17, R23, 0x1, R17, P0 ;  /* 0x0000000117117824 */ /* 0x000fc600000e0611 */
[----:B------:R-:W-:Y:S02]  /*0c70*/  UIMAD UR39, UR4, -0xb, UR40 ;  /* 0xfffffff5042778a4 */ /* 0x000fe4000f8e0228 */
[----:B------:R-:W-:-:S12]  /*0c80*/  @UP0 ULOP3.LUT UR38, UR4, 0x1, URZ, 0xc0, !UPT ;  /* 0x0000000104260892 */ /* 0x000fd8000f8ec03f */
.L_x_10:
[----:B------:R-:W-:Y:S01]  /*0c90*/  ISETP.GE.U32.AND P0, PT, R18, UR8, PT ;  /* 0x0000000812007c0c */ /* 0x000fe2000bf06070 */
[----:B------:R-:W-:Y:S01]  /*0ca0*/  IMAD.MOV.U32 R19, RZ, RZ, -0x1 ;  /* 0xffffffffff137424 */ /* 0x000fe200078e00ff */
[----:B------:R-:W-:Y:S01]  /*0cb0*/  PRMT R8, RZ, 0x7610, R8 ;  /* 0x00007610ff087816 */ /* 0x000fe20000000008 */
[----:B------:R-:W-:Y:S01]  /*0cc0*/  IMAD.MOV.U32 R22, RZ, RZ, -0x1 ;  /* 0xffffffffff167424 */ /* 0x000fe200078e00ff */
[----:B------:R-:W-:Y:S01]  /*0cd0*/  ISETP.GE.U32.AND.EX P0, PT, R17, UR9, PT, P0 ;  /* 0x0000000911007c0c */ /* 0x000fe2000bf06100 */
[----:B------:R-:W-:-:S12]  /*0ce0*/  IMAD.MOV.U32 R2, RZ, RZ, -0x1 ;  /* 0xffffffffff027424 */ /* 0x000fd800078e00ff */
[----:B------:R-:W-:Y:S05]  /*0cf0*/  @P0 BRA `(.L_x_11) ;  /* 0x00000004005c0947 */ /* 0x000fea0003800000 */
[----:B------:R-:W1:Y:S01]  /*0d00*/  LDC.64 R20, c[0x0][0x628] ;  /* 0x00018a00ff147b82 */ /* 0x000e620000000a00 */
[----:B------:R-:W-:Y:S02]  /*0d10*/  IMAD.MOV.U32 R8, RZ, RZ, R18 ;  /* 0x000000ffff087224 */ /* 0x000fe400078e0012 */
[----:B------:R-:W-:-:S05]  /*0d20*/  IMAD.MOV.U32 R9, RZ, RZ, R17 ;  /* 0x000000ffff097224 */ /* 0x000fca00078e0011 */
[----:B------:R-:W2:Y:S08]  /*0d30*/  LDC R2, c[0x0][0x630] ;  /* 0x00018c00ff027b82 */ /* 0x000eb00000000800 */
[----:B------:R-:W3:Y:S01]  /*0d40*/  LDC.64 R24, c[0x0][0x620] ;  /* 0x00018800ff187b82 */ /* 0x000ee20000000a00 */
[----:B-1----:R-:W-:-:S04]  /*0d50*/  ISETP.NE.U32.AND P0, PT, R20, RZ, PT ;  /* 0x000000ff1400720c */ /* 0x002fc80003f05070 */
[----:B------:R-:W-:-:S13]  /*0d60*/  ISETP.NE.AND.EX P0, PT, R21, RZ, PT, P0 ;  /* 0x000000ff1500720c */ /* 0x000fda0003f05300 */
[----:B--23--:R-:W-:Y:S05]  /*0d70*/  @!P0 BRA `(.L_x_12) ;  /* 0x0000000000288947 */ /* 0x00cfea0003800000 */
[----:B0-----:R-:W0:Y:S02]  /*0d80*/  LDC R13, c[0x0][0x634] ;  /* 0x00018d00ff0d7b82 */ /* 0x001e240000000800 */
[----:B0-----:R-:W-:-:S05]  /*0d90*/  IADD3 R13, P0, R18, R13, RZ ;  /* 0x0000000d120d7210 */ /* 0x001fca0007f1e0ff */
[----:B------:R-:W-:-:S04]  /*0da0*/  IMAD.X R15, RZ, RZ, R17, P0 ;  /* 0x000000ffff0f7224 */ /* 0x000fc800000e0611 */
[----:B------:R-:W-:-:S04]  /*0db0*/  IMAD.WIDE.U32 R8, R15, R20, RZ ;  /* 0x000000140f087225 */ /* 0x000fc800078e00ff */
[----:B------:R-:W-:-:S04]  /*0dc0*/  IMAD.WIDE.U32 R10, P0, R13, R21, R8 ;  /* 0x000000150d0a7225 */ /* 0x000fc80007800008 */
[----:B------:R-:W-:-:S04]  /*0dd0*/  IMAD.WIDE.U32 R8, R13, R20, RZ ;  /* 0x000000140d087225 */ /* 0x000fc800078e00ff */
[----:B------:R-:W-:Y:S01]  /*0de0*/  IMAD.X R13, RZ, RZ, RZ, P0 ;  /* 0x000000ffff0d7224 */ /* 0x000fe200000e06ff */
[----:B------:R-:W-:Y:S01]  /*0df0*/  IADD3 RZ, P0, R9, R10, RZ ;  /* 0x0000000a09ff7210 */ /* 0x000fe20007f1e0ff */
[----:B------:R-:W-:-:S04]  /*0e00*/  IMAD.MOV.U32 R12, RZ, RZ, R11 ;  /* 0x000000ffff0c7224 */ /* 0x000fc800078e000b */
[----:B------:R-:W-:-:S08]  /*0e10*/  IMAD.WIDE.U32.X R8, R15, R21, R12, P0 ;  /* 0x000000150f087225 */ /* 0x000fd000000e040c */
.L_x_12:
[-CC-:B------:R-:W-:Y:S01]  /*0e20*/  SHF.R.U64 R31, R8, R2.reuse, R9.reuse ;  /* 0x00000002081f7219 */ /* 0x180fe20000001209 */
[----:B0-----:R-:W0:Y:S01]  /*0e30*/  LDC R12, c[0x0][0x618] ;  /* 0x00018600ff0c7b82 */ /* 0x001e220000000800 */
[----:B------:R-:W-:Y:S01]  /*0e40*/  SHF.R.U32.HI R7, RZ, R2, R9 ;  /* 0x00000002ff077219 */ /* 0x000fe20000011609 */
[----:B------:R-:W-:Y:S01]  /*0e50*/  ULDC UR4, c[0x0][0x150] ;  /* 0x0000540000047ab9 */ /* 0x000fe20000000800 */
[----:B------:R-:W-:Y:S01]  /*0e60*/  IADD3 R11, P0, RZ, -R31, RZ ;  /* 0x8000001fff0b7210 */ /* 0x000fe20007f1e0ff */
[----:B------:R-:W-:Y:S01]  /*0e70*/  IMAD.MOV.U32 R19, RZ, RZ, R17 ;  /* 0x000000ffff137224 */ /* 0x000fe200078e0011 */
[----:B------:R-:W-:-:S03]  /*0e80*/  I2FP.F32.U32 R2, R6 ;  /* 0x0000000600027245 */ /* 0x000fc60000201000 */
[----:B------:R-:W1:Y:S01]  /*0e90*/  LDC.64 R26, c[0x0][0x640] ;  /* 0x00019000ff1a7b82 */ /* 0x000e620000000a00 */
[----:B------:R-:W-:Y:S02]  /*0ea0*/  IMAD.X R13, RZ, RZ, ~R7, P0 ;  /* 0x000000ffff0d7224 */ /* 0x000fe400000e0e07 */
[----:B------:R-:W-:Y:S01]  /*0eb0*/  FMUL R2, R2, UR4 ;  /* 0x0000000402027c20 */ /* 0x000fe20008400000 */
[----:B------:R-:W-:Y:S01]  /*0ec0*/  IMAD.WIDE.U32 R8, R11, R24, R18 ;  /* 0x000000180b087225 */ /* 0x000fe200078e0012 */
[----:B------:R-:W-:-:S03]  /*0ed0*/  ULDC UR4, c[0x0][0x154] ;  /* 0x0000550000047ab9 */ /* 0x000fc60000000800 */
[----:B------:R-:W-:Y:S01]  /*0ee0*/  IMAD R10, R13, R24, RZ ;  /* 0x000000180d0a7224 */ /* 0x000fe200078e02ff */
[----:B------:R-:W2:Y:S01]  /*0ef0*/  LDC R7, c[0x0][0x144] ;  /* 0x00005100ff077b82 */ /* 0x000ea20000000800 */
[----:B------:R-:W3:Y:S02]  /*0f00*/  F2I.U32.TRUNC.NTZ R2, R2 ;  /* 0x0000000200027305 */ /* 0x000ee4000020f000 */
[----:B------:R-:W-:-:S04]  /*0f10*/  IMAD R11, R11, R25, R10 ;  /* 0x000000190b0b7224 */ /* 0x000fc800078e020a */
[----:B------:R-:W-:Y:S01]  /*0f20*/  IMAD.IADD R9, R9, 0x1, R11 ;  /* 0x0000000109097824 */ /* 0x000fe200078e020b */
[----:B------:R-:W4:Y:S01]  /*0f30*/  LDC R22, c[0x0][0x608] ;  /* 0x00018200ff167b82 */ /* 0x000f220000000800 */
[----:B------:R-:W-:-:S03]  /*0f40*/  IMAD.MOV.U32 R11, RZ, RZ, -0x1 ;  /* 0xffffffffff0b7424 */ /* 0x000fc600078e00ff */
[--C-:B0-----:R-:W-:Y:S02]  /*0f50*/  SHF.R.U64 R20, R8, R12, R9.reuse ;  /* 0x0000000c08147219 */ /* 0x101fe40000001209 */
[----:B------:R-:W-:Y:S02]  /*0f60*/  I2FP.F32.U32 R8, R14 ;  /* 0x0000000e00087245 */ /* 0x000fe40000201000 */
[----:B------:R-:W0:Y:S01]  /*0f70*/  LDC R24, c[0x0][0x658] ;  /* 0x00019600ff187b82 */ /* 0x000e220000000800 */
[----:B-1----:R-:W-:Y:S01]  /*0f80*/  ISETP.NE.U32.AND P0, PT, R26, RZ, PT ;  /* 0x000000ff1a00720c */ /* 0x002fe20003f05070 */
[----:B---3--:R-:W-:Y:S02]  /*0f90*/  IMAD.MOV R10, RZ, RZ, -R2 ;  /* 0x000000ffff0a7224 */ /* 0x008fe400078e0a02 */
[----:B------:R-:W-:Y:S01]  /*0fa0*/  FMUL R8, R8, UR4 ;  /* 0x0000000408087c20 */ /* 0x000fe20008400000 */
[----:B------:R-:W-:Y:S02]  /*0fb0*/  SHF.R.U32.HI R9, RZ, R12, R9 ;  /* 0x0000000cff097219 */ /* 0x000fe40000011609 */
[----:B------:R-:W-:Y:S01]  /*0fc0*/  ISETP.NE.AND.EX P0, PT, R27, RZ, PT, P0 ;  /* 0x000000ff1b00720c */ /* 0x000fe20003f05300 */
[----:B------:R1:W3:Y:S01]  /*0fd0*/  F2I.U32.TRUNC.NTZ R15, R8 ;  /* 0x00000008000f7305 */ /* 0x0002e2000020f000 */
[----:B------:R-:W1:Y:S01]  /*0fe0*/  LDC R19, c[0x0][0x148] ;  /* 0x00005200ff137b82 */ /* 0x000e620000000800 */
[----:B--2---:R-:W-:-:S07]  /*0ff0*/  IMAD R2, R7, R10, R6 ;  /* 0x0000000a07027224 */ /* 0x004fce00078e0206 */
[----:B------:R-:W2:Y:S01]  /*1000*/  LDC R25, c[0x0][0x600] ;  /* 0x00018000ff197b82 */ /* 0x000ea20000000800 */
[-CC-:B----4-:R-:W-:Y:S02]  /*1010*/  SHF.R.U64 R32, R20, R22.reuse, R9.reuse ;  /* 0x0000001614207219 */ /* 0x190fe40000001209 */
[----:B------:R-:W-:Y:S01]  /*1020*/  SHF.R.U32.HI R7, RZ, R22, R9 ;  /* 0x00000016ff077219 */ /* 0x000fe20000011609 */
[----:B------:R-:W-:-:S04]  /*1030*/  IMAD.MOV.U32 R9, RZ, RZ, 0x1 ;  /* 0x00000001ff097424 */ /* 0x000fc800078e00ff */
[----:B------:R-:W4:Y:S01]  /*1040*/  LDC R28, c[0x0][0x648] ;  /* 0x00019200ff1c7b82 */ /* 0x000f220000000800 */
[-C--:B0-----:R-:W-:Y:S02]  /*1050*/  SHF.L.U32 R6, R11, R24.reuse, RZ ;  /* 0x000000180b067219 */ /* 0x081fe400000006ff */
[--C-:B------:R-:W-:Y:S02]  /*1060*/  SHF.R.U64 R22, R32, R24, R7.reuse ;  /* 0x0000001820167219 */ /* 0x100fe40000001207 */
[----:B------:R-:W-:Y:S02]  /*1070*/  LOP3.LUT R13, RZ, R6, RZ, 0x33, !PT ;  /* 0x00000006ff0d7212 */ /* 0x000fe400078e33ff */
[-C--:B------:R-:W-:Y:S01]  /*1080*/  SHF.R.U32.HI R7, RZ, R24.reuse, R7 ;  /* 0x00000018ff077219 */ /* 0x080fe20000011607 */
[----:B------:R-:W0:Y:S01]  /*1090*/  LDC R29, c[0x0][0x638] ;  /* 0x00018e00ff1d7b82 */ /* 0x000e220000000800 */
[----:B------:R-:W-:Y:S01]  /*10a0*/  SHF.L.U32 R12, R9, R24, RZ ;  /* 0x00000018090c7219 */ /* 0x000fe200000006ff */
[----:B------:R-:W-:-:S06]  /*10b0*/  IMAD.MOV.U32 R6, RZ, RZ, R22 ;  /* 0x000000ffff067224 */ /* 0x000fcc00078e0016 */
[----:B------:R-:W0:Y:S01]  /*10c0*/  LDC R30, c[0x0][0x610] ;  /* 0x00018400ff1e7b82 */ /* 0x000e220000000800 */
[----:B-1-3--:R-:W-:Y:S05]  /*10d0*/  @!P0 BRA `(.L_x_13) ;  /* 0x0000000000288947 */ /* 0x00afea0003800000 */
[----:B------:R-:W1:Y:S02]  /*10e0*/  LDC R11, c[0x0][0x64c] ;  /* 0x00019300ff0b7b82 */ /* 0x000e640000000800 */
[----:B-1----:R-:W-:-:S05]  /*10f0*/  IADD3 R11, P0, R22, R11, RZ ;  /* 0x0000000b160b7210 */ /* 0x002fca0007f1e0ff */
        /* <DEDUP_REMOVED lines=8> */
.L_x_13:
[----:B----4-:R-:W-:Y:S01]  /*1180*/  SHF.R.U64 R6, R6, R28, R7 ;  /* 0x0000001c06067219 */ /* 0x010fe20000001207 */
[----:B--2---:R-:W-:Y:S01]  /*1190*/  VIADD R7, R25, 0xffffffff ;  /* 0xffffffff19077836 */ /* 0x004fe20000000000 */
[----:B------:R-:W-:Y:S01]  /*11a0*/  LOP3.LUT R13, R32, R13, RZ, 0xc0, !PT ;  /* 0x0000000d200d7212 */ /* 0x000fe200078ec0ff */
[----:B------:R-:W-:Y:S02]  /*11b0*/  IMAD.MOV R15, RZ, RZ, -R15 ;  /* 0x000000ffff0f7224 */ /* 0x000fe400078e0a0f */
[----:B------:R-:W-:Y:S01]  /*11c0*/  IMAD.MOV R8, RZ, RZ, -R6 ;  /* 0x000000ffff087224 */ /* 0x000fe200078e0a06 */
[----:B------:R-:W-:Y:S01]  /*11d0*/  LOP3.LUT R7, R20, R7, RZ, 0xc0, !PT ;  /* 0x0000000714077212 */ /* 0x000fe200078ec0ff */
[----:B------:R-:W-:Y:S02]  /*11e0*/  IMAD R13, R12, R6, R13 ;  /* 0x000000060c0d7224 */ /* 0x000fe400078e020d */
[----:B------:R-:W-:Y:S02]  /*11f0*/  @P1 IMAD R2, R19, R15, R14 ;  /* 0x0000000f13021224 */ /* 0x000fe400078e020e */
[----:B0-----:R-:W-:-:S02]  /*1200*/  IMAD R6, R8, R29, R22 ;  /* 0x0000001d08067224 */ /* 0x001fc400078e0216 */
[----:B------:R-:W-:Y:S02]  /*1210*/  IMAD R2, R13, R30, R2 ;  /* 0x0000001e0d027224 */ /* 0x000fe400078e0202 */
[----:B------:R-:W-:Y:S02]  /*1220*/  IMAD R19, R6, R25, R7 ;  /* 0x0000001906137224 */ /* 0x000fe400078e0207 */
[----:B------:R-:W-:-:S03]  /*1230*/  IMAD.MOV.U32 R8, RZ, RZ, 0x1 ;  /* 0x00000001ff087424 */ /* 0x000fc600078e00ff */
[----:B------:R-:W-:Y:S02]  /*1240*/  SEL R22, R19, R2, !P1 ;  /* 0x0000000213167207 */ /* 0x000fe40004800000 */
[----:B------:R-:W-:Y:S01]  /*1250*/  SEL R19, R2, R19, !P1 ;  /* 0x0000001302137207 */ /* 0x000fe20004800000 */
[----:B------:R-:W-:-:S07]  /*1260*/  IMAD.MOV.U32 R2, RZ, RZ, R31 ;  /* 0x000000ffff027224 */ /* 0x000fce00078e001f */
.L_x_11:
[----:B------:R-:W-:Y:S05]  /*1270*/  @!P2 BRA `(.L_x_14) ;  /* 0x0000008c00f4a947 */ /* 0x000fea0003800000 */
[----:B------:R-:W-:-:S13]  /*1280*/  ISETP.GT.U32.AND P0, PT, R33, 0x1, PT ;  /* 0x000000012100780c */ /* 0x000fda0003f04070 */
[----:B------:R-:W-:Y:S05]  /*1290*/  @P0 EXIT ;  /* 0x000000000000094d */ /* 0x000fea0003800000 */
.L_x_15:
[----:B------:R-:W-:-:S08]  /*12a0*/  NOP ;  /* 0x0000000000007918 */ /* 0x000fd00000000000 */
[----:B------:R-:W1:Y:S02]  /*12b0*/  USETMAXREG.TRY_ALLOC.CTAPOOL UP0, 0xe8 ;  /* 0x000000e8000079c8 */ /* 0x000e640008000600 */
[----:B-1----:R-:W-:-:S13]  /*12c0*/  PLOP3.LUT P0, PT, PT, PT, UP0, 0x80, 0x0 ;  /* 0x000000000000781c */ /* 0x002fda0003f0f008 */
[----:B------:R-:W-:Y:S05]  /*12d0*/  @!P0 BRA `(.L_x_15) ;  /* 0xfffffffc00f08947 */ /* 0x000fea000383ffff */
[----:B------:R-:W-:-:S13]  /*12e0*/  LOP3.LUT P0, RZ, R8, 0xff, RZ, 0xc0, !PT ;  /* 0x000000ff08ff7812 */ /* 0x000fda000780c0ff */
[----:B------:R-:W-:Y:S05]  /*12f0*/  @!P0 EXIT ;  /* 0x000000000000894d */ /* 0x000fea0003800000 */
[----:B------:R-:W1:Y:S01]  /*1300*/  S2UR UR4, SR_CgaCtaId ;  /* 0x00000000000479c3 */ /* 0x000e620000008800 */
[----:B------:R-:W-:Y:S01]  /*1310*/  VIADD R6, R5, 0xffffffff ;  /* 0xffffffff05067836 */ /* 0x000fe20000000000 */
[----:B------:R-:W-:Y:S01]  /*1320*/  SHF.R.S32.HI R0, RZ, 0x1f, R3 ;  /* 0x0000001fff007819 */ /* 0x000fe20000011403 */
[----:B------:R-:W-:Y:S01]  /*1330*/  UMOV UR41, 0x400 ;  /* 0x0000040000297882 */ /* 0x000fe20000000000 */
[----:B------:R-:W-:Y:S01]  /*1340*/  UISETP.LT.AND UP0, UPT, UR40, 0x1, UPT ;  /* 0x000000012800788c */ /* 0x000fe2000bf01270 */
[----:B------:R-:W-:Y:S01]  /*1350*/  LOP3.LUT R172, R16, 0x1, RZ, 0xfc, !PT ;  /* 0x0000000110ac7812 */ /* 0x000fe200078efcff */
[----:B------:R-:W-:Y:S01]  /*1360*/  USHF.L.U32 UR44, UR40, 0x1, URZ ;  /* 0x00000001282c7899 */ /* 0x000fe2000800063f */
[----:B------:R-:W-:Y:S01]  /*1370*/  R2UR UR42, R6 ;  /* 0x00000000062a72ca */ /* 0x000fe200000e0000 */
[----:B------:R-:W-:Y:S01]  /*1380*/  USEL UR43, UR40, 0x1, UP0 ;  /* 0x00000001282b7887 */ /* 0x000fe20008000000 */
[CC--:B------:R-:W-:Y:S02]  /*1390*/  LEA.HI R4, R0.reuse, R3.reuse, RZ, 0x2 ;  /* 0x0000000300047211 */ /* 0x0c0fe400078f10ff */
[----:B------:R-:W-:Y:S01]  /*13a0*/  LEA.HI R0, R0, R3, RZ, 0x5 ;  /* 0x0000000300007211 */ /* 0x000fe200078f28ff */
[----:B------:R-:W-:Y:S01]  /*13b0*/  UIADD3 UR43, -UR43, UR40, URZ ;  /* 0x000000282b2b7290 */ /* 0x000fe2000fffe13f */
[----:B------:R-:W-:-:S02]  /*13c0*/  SHF.R.S32.HI R154, RZ, 0x2, R4 ;  /* 0x00000002ff9a7819 */ /* 0x000fc40000011404 */
[----:B------:R-:W-:Y:S02]  /*13d0*/  SHF.R.S32.HI R5, RZ, 0x1f, R4 ;  /* 0x0000001fff057819 */ /* 0x000fe40000011404 */
[----:B------:R-:W-:Y:S02]  /*13e0*/  LOP3.LUT R156, R4, 0xfffffffc, RZ, 0xc0, !PT ;  /* 0xfffffffc049c7812 */ /* 0x000fe400078ec0ff */
[----:B------:R-:W-:Y:S01]  /*13f0*/  LEA.HI R5, R5, R154, RZ, 0x3 ;  /* 0x0000009a05057211 */ /* 0x000fe200078f18ff */
[----:B------:R-:W-:Y:S01]  /*1400*/  USHF.L.U32 UR42, UR42, 0x3, URZ ;  /* 0x000000032a2a7899 */ /* 0x000fe2000800063f */
[----:B------:R-:W-:Y:S01]  /*1410*/  ISETP.NE.AND P0, PT, R6, RZ, PT ;  /* 0x000000ff0600720c */ /* 0x000fe20003f05270 */
[----:B------:R-:W-:Y:S01]  /*1420*/  IMAD.IADD R156, R3, 0x1, -R156 ;  /* 0x00000001039c7824 */ /* 0x000fe200078e0a9c */
[----:B------:R-:W-:Y:S01]  /*1430*/  LOP3.LUT R5, R5, 0xfffffff8, RZ, 0xc0, !PT ;  /* 0xfffffff805057812 */ /* 0x000fe200078ec0ff */
[----:B-1----:R-:W-:Y:S01]  /*1440*/  ULEA UR41, UR4, UR41, 0x18 ;  /* 0x0000002904297291 */ /* 0x002fe2000f8ec03f */
[----:B------:R-:W-:Y:S01]  /*1450*/  SEL R173, RZ, 0x1, P0 ;  /* 0x00000001ffad7807 */ /* 0x000fe20000000000 */
[----:B------:R-:W-:Y:S01]  /*1460*/  IMAD.U32 R158, RZ, RZ, UR42 ;  /* 0x0000002aff9e7e24 */ /* 0x000fe2000f8e00ff */
[----:B------:R-:W-:Y:S01]  /*1470*/  ULDC UR4, c[0x0][0x284] ;  /* 0x0000a10000047ab9 */ /* 0x000fe20000000800 */
[----:B------:R-:W-:Y:S01]  /*1480*/  IMAD.IADD R154, R154, 0x1, -R5 ;  /* 0x000000019a9a7824 */ /* 0x000fe200078e0a05 */
[----:B------:R-:W-:Y:S01]  /*1490*/  UIADD3 UR45, UR41, 0xc0, URZ ;  /* 0x000000c0292d7890 */ /* 0x000fe2000fffe03f */
[----:B------:R-:W-:-:S02]  /*14a0*/  SHF.R.S32.HI R5, RZ, 0x5, R0 ;  /* 0x00000005ff057819 */ /* 0x000fc40000011400 */
[C---:B------:R-:W-:Y:S02]  /*14b0*/  LOP3.LUT R160, R158.reuse, 0x8, RZ, 0xc0, !PT ;  /* 0x000000089ea07812 */ /* 0x040fe400078ec0ff */
[--C-:B------:R-:W-:Y:S01]  /*14c0*/  SHF.R.S32.HI R155, RZ, 0x1f, R154.reuse ;  /* 0x0000001fff9b7819 */ /* 0x100fe2000001149a */
[C-C-:B------:R-:W-:Y:S01]  /*14d0*/  IMAD R161, R5.reuse, -0x10, -R154.reuse ;  /* 0xfffffff005a17824 */ /* 0x140fe200078e0a9a */
[----:B------:R-:W-:Y:S01]  /*14e0*/  LOP3.LUT R158, R158, 0x8, RZ, 0xc, !PT ;  /* 0x000000089e9e7812 */ /* 0x000fe200078e0cff */
[----:B------:R-:W-:Y:S01]  /*14f0*/  IMAD.U32 R157, RZ, RZ, UR45 ;  /* 0x0000002dff9d7e24 */ /* 0x000fe2000f8e00ff */
[----:B------:R-:W-:Y:S01]  /*1500*/  LOP3.LUT R160, R160, 0x18, RZ, 0x3c, !PT ;  /* 0x00000018a0a07812 */ /* 0x000fe200078e3cff */
[----:B------:R-:W-:-:S04]  /*1510*/  IMAD.WIDE R154, R5, 0x10, R154 ;  /* 0x00000010059a7825 */ /* 0x000fc800078e029a */
[----:B------:R-:W-:Y:S02]  /*1520*/  VIADD R159, R157, UR42 ;  /* 0x0000002a9d9f7c36 */ /* 0x000fe40008000000 */
[----:B------:R-:W-:-:S07]  /*1530*/  VIADD R161, R161, UR4 ;  /* 0x00000004a1a17c36 */ /* 0x000fce0008000000 */
.L_x_291:
[----:B------:R-:W-:Y:S01]  /*1540*/  SHF.L.U32 R0, R173, 0x1f, RZ ;  /* 0x0000001fad007819 */ /* 0x000fe200000006ff */
[----:B------:R-:W-:Y:S02]  /*1550*/  ULDC UR4, c[0x0][0x28c] ;  /* 0x0000a30000047ab9 */ /* 0x000fe40000000800 */
[----:B------:R-:W-:Y:S01]  /*1560*/  ISETP.LT.AND P1, PT, RZ, UR4, PT ;  /* 0x00000004ff007c0c */ /* 0x000fe2000bf21270 */
[----:B------:R-:W1:Y:S02]  /*1570*/  SYNCS.PHASECHK.TRANS64.TRYWAIT P0, [R157+UR42], R0 ;  /* 0x000000009d0075a7 */ /* 0x000e64000800016a */
[----:B-1-34-:R-:W-:Y:S10]  /*1580*/  @!P0 BRA `(.L_x_16) ;  /* 0x000000a000248947 */ /* 0x01aff40003800000 */
.L_x_320:
[----:B------:R-:W-:Y:S05]  /*1590*/  @P1 BRA `(.L_x_17) ;  /* 0x0000000000401947 */ /* 0x000fea0003800000 */
[----:B-1----:R-:W-:Y:S01]  /*15a0*/  MOV R0, 0x0 ;  /* 0x0000000000007802 */ /* 0x002fe20000000f00 */
[----:B------:R-:W-:Y:S01]  /*15b0*/  ULDC.64 UR4, c[0x4][0x68] ;  /* 0x01001a0000047ab9 */ /* 0x000fe20000000a00 */
[----:B------:R-:W-:Y:S01]  /*15c0*/  ULDC.64 UR6, c[0x4][0x8] ;  /* 0x0100020000067ab9 */ /* 0x000fe20000000a00 */
[----:B------:R-:W-:Y:S01]  /*15d0*/  IMAD.U32 R4, RZ, RZ, UR4 ;  /* 0x00000004ff047e24 */ /* 0x000fe2000f8e00ff */
[----:B------:R1:W2:Y:S01]  /*15e0*/  LDC.64 R14, c[0x4][R0] ;  /* 0x01000000000e7b82 */ /* 0x0002a20000000a00 */
[----:B------:R-:W-:Y:S01]  /*15f0*/  IMAD.U32 R5, RZ, RZ, UR5 ;  /* 0x00000005ff057e24 */ /* 0x000fe2000f8e00ff */
[----:B------:R-:W-:Y:S01]  /*1600*/  ULDC.64 UR4, c[0x4][0x70] ;  /* 0x01001c0000047ab9 */ /* 0x000fe20000000a00 */
[----:B------:R-:W-:Y:S02]  /*1610*/  IMAD.U32 R10, RZ, RZ, UR6 ;  /* 0x00000006ff0a7e24 */ /* 0x000fe4000f8e00ff */
[----:B------:R-:W-:Y:S02]  /*1620*/  IMAD.U32 R6, RZ, RZ, UR4 ;  /* 0x00000004ff067e24 */ /* 0x000fe4000f8e00ff */
[----:B------:R-:W-:-:S02]  /*1630*/  IMAD.U32 R7, RZ, RZ, UR5 ;  /* 0x00000005ff077e24 */ /* 0x000fc4000f8e00ff */
[----:B------:R-:W-:Y:S02]  /*1640*/  IMAD.U32 R11, RZ, RZ, UR7 ;  /* 0x00000007ff0b7e24 */ /* 0x000fe4000f8e00ff */
[----:B------:R-:W-:Y:S02]  /*1650*/  IMAD.MOV.U32 R8, RZ, RZ, 0x1e1 ;  /* 0x000001e1ff087424 */ /* 0x000fe400078e00ff */
[----:B0-----:R-:W-:Y:S02]  /*1660*/  IMAD.MOV.U32 R12, RZ, RZ, 0x1 ;  /* 0x00000001ff0c7424 */ /* 0x001fe400078e00ff */
[----:B-1----:R-:W-:-:S07]  /*1670*/  IMAD.MOV.U32 R13, RZ, RZ, RZ ;  /* 0x000000ffff0d7224 */ /* 0x002fce00078e00ff */
[----:B------:R-:W-:-:S07]  /*1680*/  LEPC R20, `(.L_x_17) ;  /* 0x000000001014794e */ /* 0x000fce0000000000 */
[----:B--2--5:R-:W-:Y:S05]  /*1690*/  CALL.ABS.NOINC R14 ;  /* 0x000000000e007343 */ /* 0x024fea0003c00000 */
.L_x_17:
[----:B------:R-:W-:-:S13]  /*16a0*/  ISETP.NE.AND P0, PT, R172, 0x3, PT ;  /* 0x00000003ac00780c */ /* 0x000fda0003f05270 */
[----:B------:R-:W-:Y:S05]  /*16b0*/  @!P0 BRA `(.L_x_18) ;  /* 0x0000000000048947 */ /* 0x000fea0003800000 */
[----:B------:R-:W-:Y:S01]  /*16c0*/  BPT.TRAP 0x1 ;  /* 0x000000040000795c */ /* 0x000fe20000300000 */
.L_x_18:
[----:B------:R-:W-:Y:S02]  /*16d0*/  IMAD.U32 R3, RZ, RZ, UR39 ;  /* 0x00000027ff037e24 */ /* 0x000fe4000f8e00ff */
[----:B-1----:R-:W-:-:S03]  /*16e0*/  IMAD.U32 R0, RZ, RZ, UR38 ;  /* 0x00000026ff007e24 */ /* 0x002fc6000f8e00ff */
[----:B------:R-:W-:Y:S02]  /*16f0*/  LEA R3, R3, UR41, 0x3 ;  /* 0x0000002903037c11 */ /* 0x000fe4000f8e18ff */
[----:B------:R-:W-:-:S04]  /*1700*/  SHF.L.U32 R0, R0, 0x1f, RZ ;  /* 0x0000001f00007819 */ /* 0x000fc800000006ff */
[----:B------:R1:W2:Y:S01]  /*1710*/  SYNCS.PHASECHK.TRANS64.TRYWAIT P1, [R3+URZ], R0 ;  /* 0x00000000030075a7 */ /* 0x0002a2000802017f */
[----:B------:R-:W-:Y:S05]  /*1720*/  @!P0 BRA `(.L_x_19) ;  /* 0x0000000000048947 */ /* 0x000fea0003800000 */
[----:B------:R-:W-:Y:S01]  /*1730*/  BPT.TRAP 0x1 ;  /* 0x000000040000795c */ /* 0x000fe20000300000 */
.L_x_19:
[----:B------:R-:W-:-:S05]  /*1740*/  IMAD.U32 R4, RZ, RZ, UR43 ;  /* 0x0000002bff047e24 */ /* 0x000fca000f8e00ff */
[----:B------:R-:W-:Y:S01]  /*1750*/  ISETP.GE.AND P2, PT, R4, 0x1, PT ;  /* 0x000000010400780c */ /* 0x000fe20003f46270 */
[----:B--2---:R-:W-:-:S12]  /*1760*/  @P1 BRA `(.L_x_20) ;  /* 0x0000000000081947 */ /* 0x004fd80003800000 */
[----:B------:R-:W2:Y:S02]  /*1770*/  SYNCS.PHASECHK.TRANS64.TRYWAIT P1, [R3+URZ], R0 ;  /* 0x00000000030075a7 */ /* 0x000ea4000802017f */
[----:B--2---:R-:W-:Y:S05]  /*1780*/  @!P1 BRA `(.L_x_21) ;  /* 0x0000009c00b89947 */ /* 0x004fea0003800000 */
.L_x_20:
[----:B------:R-:W-:Y:S05]  /*1790*/  WARPSYNC.ALL ;  /* 0x0000000000007948 */ /* 0x000fea0003800000 */
[----:B------:R-:W-:Y:S01]  /*17a0*/  UIADD3 UR4, UR41, 0x180, URZ ;  /* 0x0000018029047890 */ /* 0x000fe2000fffe03f */
[----:B------:R-:W-:Y:S01]  /*17b0*/  WARPGROUP.ARRIVE ;  /* 0x00000000000079c5 */ /* 0x000fe20000000000 */
[----:B------:R-:W-:Y:S02]  /*17c0*/  UIADD3 UR5, UR41, 0xb180, URZ ;  /* 0x0000b18029057890 */ /* 0x000fe4000fffe03f */
[----:B------:R-:W-:Y:S02]  /*17d0*/  USHF.R.U32.HI UR4, URZ, 0x4, UR4 ;  /* 0x000000043f047899 */ /* 0x000fe40008011604 */
[----:B------:R-:W-:-:S02]  /*17e0*/  USHF.R.U32.HI UR5, URZ, 0x4, UR5 ;  /* 0x000000043f057899 */ /* 0x000fc40008011605 */
[----:B------:R-:W-:Y:S02]  /*17f0*/  ULOP3.LUT UR4, UR4, 0x3fff, URZ, 0xc0, !UPT ;  /* 0x00003fff04047892 */ /* 0x000fe4000f8ec03f */
[----:B------:R-:W-:Y:S02]  /*1800*/  ULOP3.LUT UR5, UR5, 0x3fff, URZ, 0xc0, !UPT ;  /* 0x00003fff05057892 */ /* 0x000fe4000f8ec03f */
[----:B------:R-:W-:Y:S02]  /*1810*/  ULOP3.LUT UR11, UR4, 0x10000, URZ, 0xfc, !UPT ;  /* 0x00010000040b7892 */ /* 0x000fe4000f8efc3f */
[----:B------:R-:W-:Y:S02]  /*1820*/  ULOP3.LUT UR10, UR5, 0x10000, URZ, 0xfc, !UPT ;  /* 0x00010000050a7892 */ /* 0x000fe4000f8efc3f */
[----:B------:R-:W-:Y:S02]  /*1830*/  ULEA UR4, UR39, UR11, 0x8 ;  /* 0x0000000b27047291 */ /* 0x000fe4000f8e403f */
[----:B------:R-:W-:Y:S01]  /*1840*/  ULEA UR6, UR39, UR10, 0xa ;  /* 0x0000000a27067291 */ /* 0x000fe2000f8e503f */
[----:B------:R-:W-:Y:S01]  /*1850*/  UMOV UR5, 0x80000020 ;  /* 0x8000002000057882 */ /* 0x000fe20000000000 */
[----:B------:R-:W-:-:S07]  /*1860*/  UMOV UR7, 0x80000020 ;  /* 0x8000002000077882 */ /* 0x000fce0000000000 */
[----:B------:R-:W-:Y:S01]  /*1870*/  HGMMA.64x256x16.F32.BF16 R24, gdesc[UR4], RZ, !UPT, gsb0 ;  /* 0x03e00000041879f0 */ /* 0x000fe2000c0018ff */
[----:B------:R-:W-:Y:S02]  /*1880*/  UIADD3 UR4, UR4, 0x2, URZ ;  /* 0x0000000204047890 */ /* 0x000fe4000fffe03f */
[----:B------:R-:W-:Y:S01]  /*1890*/  UIADD3 UR6, UR6, 0x2, URZ ;  /* 0x0000000206067890 */ /* 0x000fe2000fffe03f */
[----:B------:R-:W-:Y:S01]  /*18a0*/  UMOV UR5, 0x80000020 ;  /* 0x8000002000057882 */ /* 0x000fe20000000000 */
[----:B------:R-:W-:Y:S01]  /*18b0*/  UMOV UR7, 0x80000020 ;  /* 0x8000002000077882 */ /* 0x000fe20000000000 */
[----:B------:R-:W-:Y:S02]  /*18c0*/  WARPGROUP.DEPBAR.LE gsb0, 0x0 ;  /* 0x00008000000079c5 */ /* 0x000fe40000010000 */
[----:B------:R-:W-:-:S15]  /*18d0*/  WARPGROUP.ARRIVE ;  /* 0x00000000000079c5 */ /* 0x000fde0000000000 */
[----:B------:R-:W-:-:S05]  /*18e0*/  NOP ;  /* 0x0000000000007918 */ /* 0x000fca0000000000 */
[----:B------:R-:W-:Y:S03]  /*18f0*/  HGMMA.64x256x16.F32.BF16 R24, gdesc[UR4], R24, gsb0 ;  /* 0x03e00000041879f0 */ /* 0x000fe60008001818 */
[----:B------:R-:W-:Y:S02]  /*1900*/  WARPGROUP.DEPBAR.LE gsb0, 0x0 ;  /* 0x00008000000079c5 */ /* 0x000fe40000010000 */
[----:B------:R-:W-:Y:S05]  /*1910*/  @!P2 BRA `(.L_x_22) ;  /* 0x0000000000d4a947 */ /* 0x000fea0003800000 */
[----:B------:R-:W-:Y:S01]  /*1920*/  UIADD3 UR4, UR39, 0x1, URZ ;  /* 0x0000000127047890 */ /* 0x000fe2000fffe03f */
[----:B-12---:R-:W-:Y:S01]  /*1930*/  IMAD.U32 R0, RZ, RZ, UR43 ;  /* 0x0000002bff007e24 */ /* 0x006fe2000f8e00ff */
[----:B------:R-:W-:Y:S02]  /*1940*/  UMOV UR9, UR39 ;  /* 0x0000002700097c82 */ /* 0x000fe40008000000 */
[----:B------:R-:W-:-:S04]  /*1950*/  UISETP.NE.AND UP0, UPT, UR4, 0xb, UPT ;  /* 0x0000000b0400788c */ /* 0x000fc8000bf05270 */
[----:B------:R-:W-:Y:S02]  /*1960*/  USEL UR5, URZ, 0x1, UP0 ;  /* 0x000000013f057887 */ /* 0x000fe40008000000 */
[----:B------:R-:W-:Y:S02]  /*1970*/  USEL UR8, UR4, URZ, UP0 ;  /* 0x0000003f04087287 */ /* 0x000fe40008000000 */
[----:B------:R-:W-:-:S06]  /*1980*/  ULOP3.LUT UR5, UR38, UR5, URZ, 0x3c, !UPT ;  /* 0x0000000526057292 */ /* 0x000fcc000f8e3c3f */
[----:B------:R-:W-:-:S07]  /*1990*/  IMAD.U32 R5, RZ, RZ, UR5 ;  /* 0x00000005ff057e24 */ /* 0x000fce000f8e00ff */
.L_x_29:
[----:B-12---:R-:W-:Y:S05]  /*19a0*/  @!P0 BRA `(.L_x_23) ;  /* 0x0000000000048947 */ /* 0x006fea0003800000 */
[----:B------:R-:W-:Y:S01]  /*19b0*/  BPT.TRAP 0x1 ;  /* 0x000000040000795c */ /* 0x000fe20000300000 */
.L_x_23:
[----:B------:R-:W-:Y:S01]  /*19c0*/  ULEA UR4, UR8, UR41, 0x3 ;  /* 0x0000002908047291 */ /* 0x000fe2000f8e183f */
[----:B------:R-:W-:-:S08]  /*19d0*/  SHF.L.U32 R3, R5, 0x1f, RZ ;  /* 0x0000001f05037819 */ /* 0x000fd000000006ff */
[----:B------:R1:W2:Y:S01]  /*19e0*/  SYNCS.PHASECHK.TRANS64.TRYWAIT P1, [UR4], R3 ;  /* 0x00000003ff0075a7 */ /* 0x0002a20008020144 */
[----:B------:R-:W-:Y:S05]  /*19f0*/  @!P0 BRA `(.L_x_24) ;  /* 0x0000000000048947 */ /* 0x000fea0003800000 */
[----:B------:R-:W-:Y:S01]  /*1a00*/  BPT.TRAP 0x1 ;  /* 0x000000040000795c */ /* 0x000fe20000300000 */
.L_x_24:
[----:B--2---:R-:W-:Y:S05]  /*1a10*/  @P1 BRA `(.L_x_25) ;  /* 0x0000000000081947 */ /* 0x004fea0003800000 */
[----:B------:R-:W2:Y:S02]  /*1a20*/  SYNCS.PHASECHK.TRANS64.TRYWAIT P1, [UR4], R3 ;  /* 0x00000003ff0075a7 */ /* 0x000ea40008020144 */
[----:B--2---:R-:W-:Y:S05]  /*1a30*/  @!P1 BRA `(.L_x_26) ;  /* 0x0000009c00209947 */ /* 0x004fea0003800000 */
.L_x_25:
[----:B------:R-:W-:Y:S01]  /*1a40*/  ULEA UR4, UR8, UR11, 0x8 ;  /* 0x0000000b08047291 */ /* 0x000fe2000f8e403f */
[----:B------:R-:W-:Y:S01]  /*1a50*/  WARPGROUP.ARRIVE ;  /* 0x00000000000079c5 */ /* 0x000fe20000000000 */
[----:B------:R-:W-:Y:S01]  /*1a60*/  ULEA UR6, UR8, UR10, 0xa ;  /* 0x0000000a08067291 */ /* 0x000fe2000f8e503f */
[----:B------:R-:W-:Y:S01]  /*1a70*/  UMOV UR5, 0x80000020 ;  /* 0x8000002000057882 */ /* 0x000fe20000000000 */
[----:B------:R-:W-:-:S07]  /*1a80*/  UMOV UR7, 0x80000020 ;  /* 0x8000002000077882 */ /* 0x000fce0000000000 */
[----:B------:R-:W-:Y:S01]  /*1a90*/  HGMMA.64x256x16.F32.BF16 R24, gdesc[UR4], R24, gsb0 ;  /* 0x03e00000041879f0 */ /* 0x000fe20008001818 */
        /* <DEDUP_REMOVED lines=10> */
[----:B------:R-:W-:Y:S01]  /*1b40*/  BPT.TRAP 0x1 ;  /* 0x000000040000795c */ /* 0x000fe20000300000 */
.L_x_27:
[----:B------:R-:W-:Y:S01]  /*1b50*/  ULEA UR4, UR9, UR41, 0x3 ;  /* 0x0000002909047291 */ /* 0x000fe2000f8e183f */
[----:B------:R-:W-:-:S03]  /*1b60*/  ISETP.GT.U32.AND P1, PT, R16, 0x1, PT ;  /* 0x000000011000780c */ /* 0x000fc60003f24070 */
[----:B------:R-:W-:-:S04]  /*1b70*/  UIADD3 UR4, UR4, 0x58, URZ ;  /* 0x0000005804047890 */ /* 0x000fc8000fffe03f */
[----:B------:R-:W-:-:S09]  /*1b80*/  UPRMT UR4, URZ, 0x654, UR4 ;  /* 0x000006543f047896 */ /* 0x000fd20008000004 */
[----:B------:R-:W-:Y:S01]  /*1b90*/  SYNCS.ARRIVE.TRANS64.RED.A1T0 RZ, [UR4], RZ ;  /* 0x000000ffffff79a7 */ /* 0x000fe20008100404 */
[----:B------:R-:W-:Y:S05]  /*1ba0*/  @P1 BRA `(.L_x_28) ;  /* 0x0000000000041947 */ /* 0x000fea0003800000 */
[----:B------:R-:W-:Y:S01]  /*1bb0*/  BPT.TRAP 0x1 ;  /* 0x000000040000795c */ /* 0x000fe20000300000 */
.L_x_28:
[----:B------:R-:W-:Y:S01]  /*1bc0*/  UIADD3 UR8, UR8, 0x1, URZ ;  /* 0x0000000108087890 */ /* 0x000fe2000fffe03f */
[C---:B------:R-:W-:Y:S01]  /*1bd0*/  ISETP.GT.AND P1, PT, R0.reuse, 0x1, PT ;  /* 0x000000010000780c */ /* 0x040fe20003f24270 */
[----:B------:R-:W-:Y:S01]  /*1be0*/  UIADD3 UR9, UR9, 0x1, URZ ;  /* 0x0000000109097890 */ /* 0x000fe2000fffe03f */
[----:B------:R-:W-:Y:S01]  /*1bf0*/  VIADD R0, R0, 0xffffffff ;  /* 0xffffffff00007836 */ /* 0x000fe20000000000 */
[----:B------:R-:W-:Y:S02]  /*1c00*/  UISETP.NE.AND UP0, UPT, UR8, 0xb, UPT ;  /* 0x0000000b0800788c */ /* 0x000fe4000bf05270 */
[----:B------:R-:W-:Y:S02]  /*1c10*/  UISETP.NE.AND UP1, UPT, UR9, 0xb, UPT ;  /* 0x0000000b0900788c */ /* 0x000fe4000bf25270 */
[----:B------:R-:W-:Y:S02]  /*1c20*/  USEL UR4, URZ, 0x1, UP0 ;  /* 0x000000013f047887 */ /* 0x000fe40008000000 */
[----:B------:R-:W-:-:S02]  /*1c30*/  USEL UR8, UR8, URZ, UP0 ;  /* 0x0000003f08087287 */ /* 0x000fc40008000000 */
[----:B------:R-:W-:Y:S02]  /*1c40*/  USEL UR9, UR9, URZ, UP1 ;  /* 0x0000003f09097287 */ /* 0x000fe40008800000 */
[----:B------:R-:W-:Y:S01]  /*1c50*/  LOP3.LUT R5, R5, UR4, RZ, 0x3c, !PT ;  /* 0x0000000405057c12 */ /* 0x000fe2000f8e3cff */
[----:B------:R-:W-:Y:S09]  /*1c60*/  @P1 BRA `(.L_x_29) ;  /* 0xfffffffc004c1947 */ /* 0x000ff2000383ffff */
.L_x_22:
[----:B-12---:R-:W1:Y:S01]  /*1c70*/  LDC R0, c[0x0][0x28c] ;  /* 0x0000a300ff007b82 */ /* 0x006e620000000800 */
[----:B------:R2:W-:Y:S01]  /*1c80*/  SYNCS.ARRIVE.TRANS64.A1T0 RZ, [R158+UR45], RZ ;  /* 0x000000ff9eff79a7 */ /* 0x0005e2000810002d */
[----:B-1----:R-:W-:-:S13]  /*1c90*/  ISETP.GE.AND P1, PT, R0, 0x1, PT ;  /* 0x000000010000780c */ /* 0x002fda0003f26270 */
[----:B--2---:R-:W-:Y:S05]  /*1ca0*/  @!P1 BRA `(.L_x_30) ;  /* 0x0000000000349947 */ /* 0x004fea0003800000 */
[----:B------:R-:W-:Y:S05]  /*1cb0*/  @!P0 BRA `(.L_x_31) ;  /* 0x0000000000048947 */ /* 0x000fea0003800000 */
[----:B------:R-:W-:Y:S01]  /*1cc0*/  BPT.TRAP 0x1 ;  /* 0x000000040000795c */ /* 0x000fe20000300000 */
.L_x_31:
[----:B------:R-:W-:Y:S01]  /*1cd0*/  UIADD3 UR6, UR43, UR39, URZ ;  /* 0x000000272b067290 */ /* 0x000fe2000fffe03f */
[----:B------:R-:W-:-:S03]  /*1ce0*/  ISETP.GT.U32.AND P0, PT, R16, 0x1, PT ;  /* 0x000000011000780c */ /* 0x000fc60003f04070 */
[----:B------:R-:W-:-:S04]  /*1cf0*/  UIMAD.WIDE.U32 UR4, UR6, -0x45d1745d, URZ ;  /* 0xba2e8ba3060478a5 */ /* 0x000fc8000f8e003f */
[----:B------:R-:W-:-:S04]  /*1d00*/  USHF.R.U32.HI UR4, URZ, 0x3, UR5 ;  /* 0x000000033f047899 */ /* 0x000fc80008011605 */
[----:B------:R-:W-:-:S04]  /*1d10*/  UIMAD UR6, UR4, -0xb, UR6 ;  /* 0xfffffff5040678a4 */ /* 0x000fc8000f8e0206 */
[----:B------:R-:W-:-:S04]  /*1d20*/  ULEA UR6, UR6, UR41, 0x3 ;  /* 0x0000002906067291 */ /* 0x000fc8000f8e183f */
[----:B------:R-:W-:-:S04]  /*1d30*/  UIADD3 UR6, UR6, 0x58, URZ ;  /* 0x0000005806067890 */ /* 0x000fc8000fffe03f */
[----:B------:R-:W-:-:S09]  /*1d40*/  UPRMT UR6, URZ, 0x654, UR6 ;  /* 0x000006543f067896 */ /* 0x000fd20008000006 */
[----:B------:R-:W-:Y:S01]  /*1d50*/  SYNCS.ARRIVE.TRANS64.RED.A1T0 RZ, [UR6], RZ ;  /* 0x000000ffffff79a7 */ /* 0x000fe20008100406 */
[----:B------:R-:W-:Y:S05]  /*1d60*/  @P0 BRA `(.L_x_30) ;  /* 0x0000000000040947 */ /* 0x000fea0003800000 */
[----:B------:R-:W-:Y:S01]  /*1d70*/  BPT.TRAP 0x1 ;  /* 0x000000040000795c */ /* 0x000fe20000300000 */
.L_x_30:
[----:B------:R-:W-:Y:S01]  /*1d80*/  SHF.L.U32 R0, R173, 0x1f, RZ ;  /* 0x0000001fad007819 */ /* 0x000fe200000006ff */
[----:B------:R-:W-:Y:S01]  /*1d90*/  UIADD3 UR39, UR44, UR39, URZ ;  /* 0x000000272c277290 */ /* 0x000fe2000fffe03f */
[----:B------:R-:W1:Y:S01]  /*1da0*/  LDC R15, c[0x0][0x288] ;  /* 0x0000a200ff0f7b82 */ /* 0x000e620000000800 */
[----:B------:R-:W-:Y:S01]  /*1db0*/  UISETP.GE.U32.AND UP1, UPT, UR44, 0xb, UPT ;  /* 0x0000000b2c00788c */ /* 0x000fe2000bf26070 */
[----:B------:R-:W-:Y:S01]  /*1dc0*/  IMAD.SHL.U32 R8, R156, 0x2, RZ ;  /* 0x000000029c087824 */ /* 0x000fe200078e00ff */
[----:B------:R-:W-:Y:S02]  /*1dd0*/  UISETP.GT.U32.AND UP0, UPT, UR39, 0xa, UPT ;  /* 0x0000000a2700788c */ /* 0x000fe4000bf04070 */
[----:B------:R-:W-:Y:S02]  /*1de0*/  UIMAD.WIDE.U32 UR4, UR39, -0x45d1745d, URZ ;  /* 0xba2e8ba3270478a5 */ /* 0x000fe4000f8e003f */
[----:B------:R-:W-:Y:S01]  /*1df0*/  UISETP.LT.U32.AND UP0, UPT, UR44, 0xb, UP0 ;  /* 0x0000000b2c00788c */ /* 0x000fe20008701070 */
[----:B------:R-:W2:Y:S01]  /*1e00*/  SYNCS.PHASECHK.TRANS64.TRYWAIT P0, [R157+UR42+0x10], R0 ;  /* 0x000010009d0075a7 */ /* 0x000ea2000800016a */
[----:B------:R-:W-:Y:S01]  /*1e10*/  USHF.R.U32.HI UR4, URZ, 0x3, UR5 ;  /* 0x000000033f047899 */ /* 0x000fe20008011605 */
[----:B------:R-:W-:Y:S01]  /*1e20*/  SHF.R.S32.HI R9, RZ, 0x1f, R8 ;  /* 0x0000001fff097819 */ /* 0x000fe20000011408 */
[----:B------:R-:W-:-:S02]  /*1e30*/  USEL UR6, URZ, 0x1, !UP0 ;  /* 0x000000013f067887 */ /* 0x000fc4000c000000 */
[----:B------:R-:W-:Y:S02]  /*1e40*/  UIMAD UR39, UR4, -0xb, UR39 ;  /* 0xfffffff5042778a4 */ /* 0x000fe4000f8e0227 */
[----:B------:R-:W-:-:S04]  /*1e50*/  ULOP3.LUT UR38, UR38, UR6, URZ, 0x3c, !UPT ;  /* 0x0000000626267292 */ /* 0x000fc8000f8e3c3f */
[----:B------:R-:W-:Y:S01]  /*1e60*/  @UP1 ULOP3.LUT UR38, UR38, 0x1, UR4, 0x78, !UPT ;  /* 0x0000000126261892 */ /* 0x000fe2000f8e7804 */
[----:B-12---:R-:W-:Y:S11]  /*1e70*/  @!P0 BRA `(.L_x_32) ;  /* 0x0000009800288947 */ /* 0x006ff60003800000 */
.L_x_321:
[----:B------:R-:W-:Y:S01]  /*1e80*/  IMAD.SHL.U32 R14, R19, 0x40, RZ ;  /* 0x00000040130e7824 */ /* 0x000fe200078e00ff */
[----:B------:R-:W-:Y:S01]  /*1e90*/  ULDC UR6, c[0x0][0x284] ;  /* 0x0000a10000067ab9 */ /* 0x000fe20000000800 */
[----:B0-----:R-:W-:Y:S01]  /*1ea0*/  IMAD.SHL.U32 R12, R22, 0x100, RZ ;  /* 0x00000100160c7824 */ /* 0x001fe200078e00ff */
[----:B------:R-:W-:Y:S01]  /*1eb0*/  SHF.R.S32.HI R165, RZ, 0x1f, R2 ;  /* 0x0000001fffa57819 */ /* 0x000fe20000011402 */
[----:B------:R-:W-:Y:S01]  /*1ec0*/  ULDC.64 UR4, c[0x0][0x5d0] ;  /* 0x0001740000047ab9 */ /* 0x000fe20000000a00 */
[----:B------:R-:W-:Y:S01]  /*1ed0*/  ISETP.GE.AND P0, PT, R14, UR6, PT ;  /* 0x000000060e007c0c */ /* 0x000fe2000bf06270 */
[----:B------:R-:W-:Y:S01]  /*1ee0*/  IMAD.WIDE.U32 R4, R2, UR4, R8 ;  /* 0x0000000402047c25 */ /* 0x000fe2000f8e0008 */
[----:B------:R-:W-:Y:S02]  /*1ef0*/  SHF.R.S32.HI R13, RZ, 0x1f, R12 ;  /* 0x0000001fff0d7819 */ /* 0x000fe4000001140c */
[C---:B------:R-:W-:Y:S01]  /*1f00*/  ISETP.GE.OR P0, PT, R12.reuse, R15, P0 ;  /* 0x0000000f0c00720c */ /* 0x040fe20000706670 */
[----:B------:R-:W-:Y:S01]  /*1f10*/  IMAD R3, R165, UR4, RZ ;  /* 0x00000004a5037c24 */ /* 0x000fe2000f8e02ff */
[----:B------:R-:W-:-:S03]  /*1f20*/  IADD3 R6, P1, R12, R4, RZ ;  /* 0x000000040c067210 */ /* 0x000fc60007f3e0ff */
[----:B------:R-:W-:-:S05]  /*1f30*/  IMAD R3, R2, UR5, R3 ;  /* 0x0000000502037c24 */ /* 0x000fca000f8e0203 */
[----:B------:R-:W-:-:S03]  /*1f40*/  IADD3.X R7, R13, R5, R3, P1, !PT ;  /* 0x000000050d077210 */ /* 0x000fc60000ffe403 */
[----:B------:R-:W-:Y:S05]  /*1f50*/  @P0 BRA `(.L_x_33) ;  /* 0x0000007c000c0947 */ /* 0x000fea0003800000 */
[----:B------:R-:W0:Y:S01]  /*1f60*/  LDC.64 R10, c[0x0][0x5c8] ;  /* 0x00017200ff0a7b82 */ /* 0x000e220000000a00 */
[----:B-----5:R-:W-:Y:S01]  /*1f70*/  FSETP.NEU.AND P0, PT, R152, RZ, PT ;  /* 0x000000ff9800720b */ /* 0x020fe20003f0d000 */
[----:B------:R-:W-:Y:S01]  /*1f80*/  IMAD R3, R156, -0x2, R15 ;  /* 0xfffffffe9c037824 */ /* 0x000fe200078e020f */
[----:B------:R-:W-:Y:S01]  /*1f90*/  BSSY B0, `(.L_x_33) ;  /* 0x00007bf000007945 */ /* 0x000fe20003800000 */
[----:B------:R-:W-:-:S04]  /*1fa0*/  IMAD.WIDE R162, R19, 0x40, R154 ;  /* 0x0000004013a27825 */ /* 0x000fc800078e029a */
[----:B-1----:R-:W-:Y:S02]  /*1fb0*/  IMAD.IADD R0, R3, 0x1, -R12 ;  /* 0x0000000103007824 */ /* 0x002fe400078e0a0c */
[----:B------:R-:W-:-:S03]  /*1fc0*/  IMAD.IADD R3, R161, 0x1, -R14 ;  /* 0x00000001a1037824 */ /* 0x000fc600078e0a0e */
[----:B------:R-:W-:-:S04]  /*1fd0*/  ISETP.GT.AND P2, PT, R0, RZ, PT ;  /* 0x000000ff0000720c */ /* 0x000fc80003f44270 */
[----:B------:R-:W-:Y:S01]  /*1fe0*/  ISETP.GT.AND P1, PT, R3, RZ, P2 ;  /* 0x000000ff0300720c */ /* 0x000fe20001724270 */
[-C--:B0-----:R-:W-:Y:S02]  /*1ff0*/  IMAD R4, R163, R10.reuse, RZ ;  /* 0x0000000aa3047224 */ /* 0x081fe400078e02ff */
[----:B------:R-:W-:-:S04]  /*2000*/  IMAD.WIDE.U32 R6, R162, R10, R6 ;  /* 0x0000000aa2067225 */ /* 0x000fc800078e0006 */
[----:B------:R-:W-:-:S04]  /*2010*/  IMAD R5, R162, R11, R4 ;  /* 0x0000000ba2057224 */ /* 0x000fc800078e0204 */
[----:B------:R-:W-:Y:S01]  /*2020*/  IMAD.IADD R179, R7, 0x1, R5 ;  /* 0x0000000107b37824 */ /* 0x000fe200078e0205 */
[----:B------:R-:W-:Y:S06]  /*2030*/  @!P0 BRA `(.L_x_34) ;  /* 0x0000005400a08947 */ /* 0x000fec0003800000 */
[----:B------:R-:W0:Y:S01]  /*2040*/  LDC.64 R20, c[0x0][0x5b8] ;  /* 0x00016e00ff147b82 */ /* 0x000e220000000a00 */
[----:B------:R-:W-:-:S07]  /*2050*/  ULDC.64 UR4, c[0x0][0x5c0] ;  /* 0x0001700000047ab9 */ /* 0x000fce0000000a00 */
[----:B------:R-:W1:Y:S08]  /*2060*/  LDC.64 R166, c[0x0][0x5b0] ;  /* 0x00016c00ffa67b82 */ /* 0x000e700000000a00 */
[----:B------:R-:W2:Y:S01]  /*2070*/  LDC.64 R14, c[0x0][0x5a8] ;  /* 0x00016a00ff0e7b82 */ /* 0x000ea20000000a00 */
[-C--:B0-----:R-:W-:Y:S02]  /*2080*/  IMAD R7, R165, R20.reuse, RZ ;  /* 0x00000014a5077224 */ /* 0x081fe400078e02ff */
[----:B------:R-:W-:-:S04]  /*2090*/  IMAD.WIDE.U32 R4, R2, R20, R8 ;  /* 0x0000001402047225 */ /* 0x000fc800078e0008 */
[----:B------:R-:W-:Y:S01]  /*20a0*/  IMAD R175, R2, R21, R7 ;  /* 0x0000001502af7224 */ /* 0x000fe200078e0207 */
[----:B------:R-:W-:Y:S01]  /*20b0*/  IADD3 R164, P0, R12, R4, RZ ;  /* 0x000000040ca47210 */ /* 0x000fe20007f1e0ff */
[----:B-1----:R-:W-:-:S03]  /*20c0*/  IMAD R4, R163, R166, RZ ;  /* 0x000000a6a3047224 */ /* 0x002fc600078e02ff */
[----:B------:R-:W-:Y:S01]  /*20d0*/  IADD3.X R165, R13, R5, R175, P0, !PT ;  /* 0x000000050da57210 */ /* 0x000fe200007fe4af */
[C---:B------:R-:W-:Y:S02]  /*20e0*/  IMAD R177, R162.reuse, R167, R4 ;  /* 0x000000a7a2b17224 */ /* 0x040fe400078e0204 */
[----:B------:R-:W-:-:S04]  /*20f0*/  IMAD.WIDE.U32 R4, R162, R166, R164 ;  /* 0x000000a6a2047225 */ /* 0x000fc800078e00a4 */
[----:B------:R-:W-:Y:S01]  /*2100*/  IMAD.IADD R5, R5, 0x1, R177 ;  /* 0x0000000105057824 */ /* 0x000fe200078e02b1 */
[----:B--2---:R-:W-:-:S04]  /*2110*/  LEA R168, P0, R4, R14, 0x1 ;  /* 0x0000000e04a87211 */ /* 0x004fc800078008ff */
[----:B------:R-:W-:-:S05]  /*2120*/  LEA.HI.X R169, R4, R15, R5, 0x1, P0 ;  /* 0x0000000f04a97211 */ /* 0x000fca00000f0c05 */
[----:B------:R0:W2:Y:S01]  /*2130*/  @P1 LDG.E.LTC128B.U16 R19, desc[UR36][R168.64] ;  /* 0x00000024a8131981 */ /* 0x0000a2000c1e1520 */
[----:B------:R-:W-:Y:S01]  /*2140*/  IMAD.WIDE.U32 R4, R162, R166, R12 ;  /* 0x000000a6a2047225 */ /* 0x000fe200078e000c */
[----:B------:R-:W-:Y:S02]  /*2150*/  BSSY B1, `(.L_x_35) ;  /* 0x0000014000017945 */ /* 0x000fe40003800000 */
[----:B------:R-:W-:-:S04]  /*2160*/  IADD3 R170, P0, R8, R4, RZ ;  /* 0x0000000408aa7210 */ /* 0x000fc80007f1e0ff */
[----:B------:R-:W-:Y:S01]  /*2170*/  IADD3.X R171, R9, R177, R5, P0, !PT ;  /* 0x000000b109ab7210 */ /* 0x000fe200007fe405 */
[----:B0-----:R-:W-:Y:S01]  /*2180*/  IMAD.SHL.U32 R168, R166, 0x8, RZ ;  /* 0x00000008a6a87824 */ /* 0x001fe200078e00ff */
[----:B------:R-:W-:Y:S02]  /*2190*/  LEA R4, P0, R6, UR4, 0x1 ;  /* 0x0000000406047c11 */ /* 0x000fe4000f8008ff */
[----:B------:R-:W-:Y:S01]  /*21a0*/  SHF.L.U64.HI R169, R166, 0x3, R167 ;  /* 0x00000003a6a97819 */ /* 0x000fe200000102a7 */
[----:B------:R-:W-:Y:S01]  /*21b0*/  IMAD.WIDE.U32 R170, R2, R20, R170 ;  /* 0x0000001402aa7225 */ /* 0x000fe200078e00aa */
[----:B------:R-:W-:Y:S02]  /*21c0*/  LEA.HI.X R5, R6, UR5, R179, 0x1, P0 ;  /* 0x0000000506057c11 */ /* 0x000fe400080f0cb3 */
[----:B------:R-:W-:Y:S02]  /*21d0*/  ISETP.GT.AND P0, PT, R0, 0x1, PT ;  /* 0x000000010000780c */ /* 0x000fe40003f04270 */
[----:B------:R-:W-:-:S02]  /*21e0*/  LEA R6, P4, R170, R14, 0x1 ;  /* 0x0000000eaa067211 */ /* 0x000fc400078808ff */
[----:B------:R-:W-:Y:S01]  /*21f0*/  ISETP.GT.AND P3, PT, R3, RZ, P0 ;  /* 0x000000ff0300720c */ /* 0x000fe20000764270 */
[----:B--2---:R-:W-:-:S04]  /*2200*/  IMAD.U32 R7, R19, 0x10000, RZ ;  /* 0x0001000013077824 */ /* 0x004fc800078e00ff */
[----:B------:R-:W-:-:S04]  /*2210*/  FMUL R7, R7, R152 ;  /* 0x0000009807077220 */ /* 0x000fc80000400000 */
[----:B------:R-:W-:-:S05]  /*2220*/  FFMA R7, R24, R153, R7 ;  /* 0x0000009918077223 */ /* 0x000fca0000000007 */
[----:B------:R-:W-:Y:S01]  /*2230*/  F2FP.BF16.F32.PACK_AB R21, RZ, R7 ;  /* 0x00000007ff15723e */ /* 0x000fe200000010ff */
[----:B------:R-:W-:-:S04]  /*2240*/  IMAD.IADD R7, R175, 0x1, R171 ;  /* 0x00000001af077824 */ /* 0x000fc800078e02ab */
[----:B------:R0:W-:Y:S01]  /*2250*/  @P1 STG.E.U16 desc[UR36][R4.64], R21 ;  /* 0x0000001504001986 */ /* 0x0001e2000c101524 */
[----:B------:R-:W-:Y:S01]  /*2260*/  LEA.HI.X R7, R170, R15, R7, 0x1, P4 ;  /* 0x0000000faa077211 */ /* 0x000fe200020f0c07 */
[----:B------:R-:W-:Y:S06]  /*2270*/  @!P3 BRA `(.L_x_36) ;  /* 0x000000000004b947 */ /* 0x000fec0003800000 */
[----:B------:R1:W5:Y:S02]  /*2280*/  LDG.E.LTC128B.U16 R19, desc[UR36][R6.64+0x2] ;  /* 0x0000022406137981 */ /* 0x000364000c1e1520 */
.L_x_36:
[----:B------:R-:W-:Y:S05]  /*2290*/  BSYNC B1 ;  /* 0x0000000000017941 */ /* 0x000fea0003800000 */
.L_x_35:
[----:B0----5:R-:W-:Y:S01]  /*22a0*/  IMAD.U32 R21, R19, 0x10000, RZ ;  /* 0x0001000013157824 */ /* 0x021fe200078e00ff */
[----:B------:R-:W-:Y:S01]  /*22b0*/  ISETP.GT.AND P2, PT, R3, 0x8, P2 ;  /* 0x000000080300780c */ /* 0x000fe20001744270 */
[----:B------:R-:W-:-:S04]  /*22c0*/  IMAD.WIDE.U32 R168, R162, R166, R168 ;  /* 0x000000a6a2a87225 */ /* 0x000fc800078e00a8 */
[----:B------:R-:W-:Y:S01]  /*22d0*/  FMUL R22, R21, R152 ;  /* 0x0000009815167220 */ /* 0x000fe20000400000 */
[----:B------:R-:W-:Y:S01]  /*22e0*/  IMAD.IADD R177, R177, 0x1, R169 ;  /* 0x00000001b1b17824 */ /* 0x000fe200078e02a9 */
[----:B------:R-:W-:Y:S02]  /*22f0*/  IADD3 R21, P1, R164, R168, RZ ;  /* 0x000000a8a4157210 */ /* 0x000fe40007f3e0ff */
[----:B------:R-:W-:-:S03]  /*2300*/  FFMA R22, R25, R153, R22 ;  /* 0x0000009919167223 */ /* 0x000fc60000000016 */
[----:B------:R-:W-:Y:S01]  /*2310*/  IMAD.X R164, R177, 0x1, R165, P1 ;  /* 0x00000001b1a47824 */ /* 0x000fe200008e06a5 */
[C---:B------:R-:W-:Y:S02]  /*2320*/  LEA R24, P1, R21.reuse, R14, 0x1 ;  /* 0x0000000e15187211 */ /* 0x040fe400078208ff */
[----:B------:R-:W-:Y:S02]  /*2330*/  F2FP.BF16.F32.PACK_AB R22, RZ, R22 ;  /* 0x00000016ff16723e */ /* 0x000fe400000010ff */
[----:B------:R-:W-:Y:S02]  /*2340*/  LEA.HI.X R25, R21, R15, R164, 0x1, P1 ;  /* 0x0000000f15197211 */ /* 0x000fe400008f0ca4 */
[----:B------:R-:W-:Y:S02]  /*2350*/  PRMT R21, R22, 0x7610, R21 ;  /* 0x0000761016157816 */ /* 0x000fe40000000015 */
[----:B------:R-:W-:-:S03]  /*2360*/  PRMT R22, R19, 0x7610, R22 ;  /* 0x0000761013167816 */ /* 0x000fc60000000016 */
[----:B------:R0:W-:Y:S04]  /*2370*/  @P3 STG.E.U16 desc[UR36][R4.64+0x2], R21 ;  /* 0x0000021504003986 */ /* 0x0001e8000c101524 */
[----:B------:R-:W2:Y:S01]  /*2380*/  @P2 LDG.E.LTC128B.U16 R22, desc[UR36][R24.64] ;  /* 0x0000002418162981 */ /* 0x000ea2000c1e1520 */
[----:B------:R-:W-:Y:S01]  /*2390*/  IADD3 R8, P1, P3, R8, R168, R12 ;  /* 0x000000a808087210 */ /* 0x000fe20007b3e00c */
[----:B------:R-:W-:Y:S01]  /*23a0*/  BSSY B1, `(.L_x_37) ;  /* 0x0000011000017945 */ /* 0x000fe20003800000 */
[C---:B------:R-:W-:Y:S02]  /*23b0*/  SHF.L.U64.HI R11, R10.reuse, 0x4, R11 ;  /* 0x000000040a0b7819 */ /* 0x040fe4000001020b */
[----:B------:R-:W-:Y:S02]  /*23c0*/  IADD3.X R9, R9, R177, R13, P1, P3 ;  /* 0x000000b109097210 */ /* 0x000fe40000fe640d */
[----:B------:R-:W-:-:S02]  /*23d0*/  LEA R10, P1, R10, R4, 0x4 ;  /* 0x000000040a0a7211 */ /* 0x000fc400078220ff */
[----:B------:R-:W-:Y:S01]  /*23e0*/  ISETP.GT.AND P0, PT, R3, 0x8, P0 ;  /* 0x000000080300780c */ /* 0x000fe20000704270 */
[----:B0-----:R-:W-:-:S04]  /*23f0*/  IMAD.WIDE.U32 R20, R2, R20, R8 ;  /* 0x0000001402147225 */ /* 0x001fc800078e0008 */
[----:B------:R-:W-:Y:S01]  /*2400*/  IMAD.X R11, R11, 0x1, R5, P1 ;  /* 0x000000010b0b7824 */ /* 0x000fe200008e0605 */
[----:B------:R-:W-:Y:S01]  /*2410*/  LEA R8, P3, R20, R14, 0x1 ;  /* 0x0000000e14087211 */ /* 0x000fe200078608ff */
[----:B------:R-:W-:-:S05]  /*2420*/  IMAD.IADD R2, R175, 0x1, R21 ;  /* 0x00000001af027824 */ /* 0x000fca00078e0215 */
[----:B------:R-:W-:Y:S01]  /*2430*/  LEA.HI.X R9, R20, R15, R2, 0x1, P3 ;  /* 0x0000000f14097211 */ /* 0x000fe200018f0c02 */
[----:B--2---:R-:W-:-:S04]  /*2440*/  IMAD.U32 R19, R22, 0x10000, RZ ;  /* 0x0001000016137824 */ /* 0x004fc800078e00ff */
[----:B------:R-:W-:-:S04]  /*2450*/  FMUL R19, R19, R152 ;  /* 0x0000009813137220 */ /* 0x000fc80000400000 */
[----:B------:R-:W-:-:S05]  /*2460*/  FFMA R19, R26, R153, R19 ;  /* 0x000000991a137223 */ /* 0x000fca0000000013 */
[----:B------:R-:W-:-:S05]  /*2470*/  F2FP.BF16.F32.PACK_AB R19, RZ, R19 ;  /* 0x00000013ff13723e */ /* 0x000fca00000010ff */
[----:B------:R0:W-:Y:S01]  /*2480*/  @P2 STG.E.U16 desc[UR36][R10.64], R19 ;  /* 0x000000130a002986 */ /* 0x0001e2000c101524 */
[----:B------:R-:W-:Y:S05]  /*2490*/  @!P0 BRA `(.L_x_38) ;  /* 0x0000000000048947 */ /* 0x000fea0003800000 */
[----:B------:R2:W5:Y:S02]  /*24a0*/  LDG.E.LTC128B.U16 R22, desc[UR36][R8.64+0x2] ;  /* 0x0000022408167981 */ /* 0x000564000c1e1520 */
.L_x_38:
[----:B------:R-:W-:Y:S05]  /*24b0*/  BSYNC B1 ;  /* 0x0000000000017941 */ /* 0x000fea0003800000 */
.L_x_37:
[----:B-----5:R-:W-:Y:S01]  /*24c0*/  IMAD.U32 R13, R22, 0x10000, RZ ;  /* 0x00010000160d7824 */ /* 0x020fe200078e00ff */
[----:B------:R-:W-:Y:S01]  /*24d0*/  ISETP.GT.AND P1, PT, R0, 0x8, PT ;  /* 0x000000080000780c */ /* 0x000fe20003f24270 */
[----:B------:R-:W-:Y:S02]  /*24e0*/  BSSY B1, `(.L_x_39) ;  /* 0x0000008000017945 */ /* 0x000fe40003800000 */
[----:B------:R-:W-:Y:S01]  /*24f0*/  FMUL R2, R13, R152 ;  /* 0x000000980d027220 */ /* 0x000fe20000400000 */
[----:B------:R-:W-:-:S03]  /*2500*/  ISETP.GT.AND P2, PT, R3, RZ, P1 ;  /* 0x000000ff0300720c */ /* 0x000fc60000f44270 */
[----:B------:R-:W-:-:S05]  /*2510*/  FFMA R2, R27, R153, R2 ;  /* 0x000000991b027223 */ /* 0x000fca0000000002 */
[----:B------:R-:W-:-:S05]  /*2520*/  F2FP.BF16.F32.PACK_AB R2, RZ, R2 ;  /* 0x00000002ff02723e */ /* 0x000fca00000010ff */
[----:B------:R3:W-:Y:S01]  /*2530*/  @P0 STG.E.U16 desc[UR36][R10.64+0x2], R2 ;  /* 0x000002020a000986 */ /* 0x0007e2000c101524 */
[----:B------:R-:W-:Y:S05]  /*2540*/  @!P2 BRA `(.L_x_40) ;  /* 0x000000000004a947 */ /* 0x000fea0003800000 */
[----:B------:R4:W5:Y:S02]  /*2550*/  LDG.E.LTC128B.U16 R22, desc[UR36][R6.64+0x10] ;  /* 0x0000102406167981 */ /* 0x000964000c1e1520 */
.L_x_40:
[----:B------:R-:W-:Y:S05]  /*2560*/  BSYNC B1 ;  /* 0x0000000000017941 */ /* 0x000fea0003800000 */
.L_x_39:
        /* <DEDUP_REMOVED lines=10> */
.L_x_42:
[----:B------:R-:W-:Y:S05]  /*2610*/  BSYNC B1 ;  /* 0x0000000000017941 */ /* 0x000fea0003800000 */
.L_x_41:
[----:B0----5:R-:W-:Y:S01]  /*2620*/  IMAD.U32 R13, R22, 0x10000, RZ ;  /* 0x00010000160d7824 */ /* 0x021fe200078e00ff */
[----:B------:R-:W-:Y:S01]  /*2630*/  ISETP.GT.AND P1, PT, R3, 0x8, P1 ;  /* 0x000000080300780c */ /* 0x000fe20000f24270 */
[----:B------:R-:W-:Y:S02]  /*2640*/  BSSY B1, `(.L_x_43) ;  /* 0x0000007000017945 */ /* 0x000fe40003800000 */
[----:B---3--:R-:W-:-:S04]  /*2650*/  FMUL R2, R13, R152 ;  /* 0x000000980d027220 */ /* 0x008fc80000400000 */
[----:B------:R-:W-:-:S05]  /*2660*/  FFMA R2, R29, R153, R2 ;  /* 0x000000991d027223 */ /* 0x000fca0000000002 */
[----:B------:R-:W-:-:S05]  /*2670*/  F2FP.BF16.F32.PACK_AB R2, RZ, R2 ;  /* 0x00000002ff02723e */ /* 0x000fca00000010ff */
[----:B------:R0:W-:Y:S01]  /*2680*/  @P3 STG.E.U16 desc[UR36][R4.64+0x12], R2 ;  /* 0x0000120204003986 */ /* 0x0001e2000c101524 */
[----:B------:R-:W-:Y:S05]  /*2690*/  @!P1 BRA `(.L_x_44) ;  /* 0x0000000000049947 */ /* 0x000fea0003800000 */
[----:B------:R3:W5:Y:S02]  /*26a0*/  LDG.E.LTC128B.U16 R22, desc[UR36][R8.64+0x10] ;  /* 0x0000102408167981 */ /* 0x000764000c1e1520 */
.L_x_44:
[----:B------:R-:W-:Y:S05]  /*26b0*/  BSYNC B1 ;  /* 0x0000000000017941 */ /* 0x000fea0003800000 */
.L_x_43:
[----:B-----5:R-:W-:Y:S01]  /*26c0*/  IMAD.U32 R13, R22, 0x10000, RZ ;  /* 0x00010000160d7824 */ /* 0x020fe200078e00ff */
[----:B------:R-:W-:Y:S01]  /*26d0*/  ISETP.GT.AND P0, PT, R3, 0x8, P0 ;  /* 0x000000080300780c */ /* 0x000fe20000704270 */
[----:B------:R-:W-:Y:S02]  /*26e0*/  BSSY B1, `(.L_x_45) ;  /* 0x0000007000017945 */ /* 0x000fe40003800000 */
[----:B------:R-:W-:-:S04]  /*26f0*/  FMUL R13, R13, R152 ;  /* 0x000000980d0d7220 */ /* 0x000fc80000400000 */
[----:B------:R-:W-:-:S05]  /*2700*/  FFMA R13, R30, R153, R13 ;  /* 0x000000991e0d7223 */ /* 0x000fca000000000d */
[----:B------:R-:W-:-:S05]  /*2710*/  F2FP.BF16.F32.PACK_AB R13, RZ, R13 ;  /* 0x0000000dff0d723e */ /* 0x000fca00000010ff */
[----:B------:R0:W-:Y:S01]  /*2720*/  @P1 STG.E.U16 desc[UR36][R10.64+0x10], R13 ;  /* 0x0000100d0a001986 */ /* 0x0001e2000c101524 */
[----:B------:R-:W-:Y:S05]  /*2730*/  @!P0 BRA `(.L_x_46) ;  /* 0x0000000000048947 */ /* 0x000fea0003800000 */
[----:B------:R0:W5:Y:S02]  /*2740*/  LDG.E.LTC128B.U16 R22, desc[UR36][R8.64+0x12] ;  /* 0x0000122408167981 */ /* 0x000164000c1e1520 */
.L_x_46:
[----:B------:R-:W-:Y:S05]  /*2750*/  BSYNC B1 ;  /* 0x0000000000017941 */ /* 0x000fea0003800000 */
.L_x_45:
[----:B0----5:R-:W-:Y:S01]  /*2760*/  IMAD.U32 R13, R22, 0x10000, RZ ;  /* 0x00010000160d7824 */ /* 0x021fe200078e00ff */
        /* <DEDUP_REMOVED lines=9> */
.L_x_48:
[----:B------:R-:W-:Y:S05]  /*2800*/  BSYNC B1 ;  /* 0x0000000000017941 */ /* 0x000fea0003800000 */
.L_x_47:
        /* <DEDUP_REMOVED lines=10> */
.L_x_50:
[----:B------:R-:W-:Y:S05]  /*28b0*/  BSYNC B1 ;  /* 0x0000000000017941 */ /* 0x000fea0003800000 */
.L_x_49:
[----:B0----5:R-:W-:Y:S01]  /*28c0*/  IMAD.U32 R13, R22, 0x10000, RZ ;  /* 0x00010000160d7824 */ /* 0x021fe200078e00ff */
        /* <DEDUP_REMOVED lines=8> */
.L_x_52:
[----:B------:R-:W-:Y:S05]  /*2950*/  BSYNC B1 ;  /* 0x0000000000017941 */ /* 0x000fea0003800000 */
.L_x_51:
        /* <DEDUP_REMOVED lines=9> */
.L_x_54:
[----:B------:R-:W-:Y:S05]  /*29f0*/  BSYNC B1 ;  /* 0x0000000000017941 */ /* 0x000fea0003800000 */
.L_x_53:
        /* <DEDUP_REMOVED lines=10> */
.L_x_56:
[----:B------:R-:W-:Y:S05]  /*2aa0*/  BSYNC B1 ;  /* 0x0000000000017941 */ /* 0x000fea0003800000 */
.L_x_55:
        /* <DEDUP_REMOVED lines=10> */
.L_x_58:
[----:B------:R-:W-:Y:S05]  /*2b50*/  BSYNC B1 ;  /* 0x0000000000017941 */ /* 0x000fea0003800000 */
.L_x_57:
        /* <DEDUP_REMOVED lines=9> */
.L_x_60:
[----:B------:R-:W-:Y:S05]  /*2bf0*/  BSYNC B1 ;  /* 0x0000000000017941 */ /* 0x000fea0003800000 */
.L_x_59:
        /* <DEDUP_REMOVED lines=9> */
.L_x_62:
[----:B------:R-:W-:Y:S05]  /*2c90*/  BSYNC B1 ;  /* 0x0000000000017941 */ /* 0x000fea0003800000 */
.L_x_61:
        /* <DEDUP_REMOVED lines=10> */
.L_x_64:
[----:B------:R-:W-:Y:S05]  /*2d40*/  BSYNC B1 ;  /* 0x0000000000017941 */ /* 0x000fea0003800000 */
.L_x_63:
        /* <DEDUP_REMOVED lines=10> */
.L_x_66:
[----:B------:R-:W-:Y:S05]  /*2df0*/  BSYNC B1 ;  /* 0x0000000000017941 */ /* 0x000fea0003800000 */
.L_x_65:
        /* <DEDUP_REMOVED lines=9> */
.L_x_68:
[----:B------:R-:W-:Y:S05]  /*2e90*/  BSYNC B1 ;  /* 0x0000000000017941 */ /* 0x000fea0003800000 */
.L_x_67:
        /* <DEDUP_REMOVED lines=9> */
.L_x_70:
[----:B------:R-:W-:Y:S05]  /*2f30*/  BSYNC B1 ;  /* 0x0000000000017941 */ /* 0x000fea0003800000 */
.L_x_69:
        /* <DEDUP_REMOVED lines=10> */
.L_x_72:
[----:B------:R-:W-:Y:S05]  /*2fe0*/  BSYNC B1 ;  /* 0x0000000000017941 */ /* 0x000fea0003800000 */
.L_x_71:
        /* <DEDUP_REMOVED lines=10> */
.L_x_74:
[----:B------:R-:W-:Y:S05]  /*3090*/  BSYNC B1 ;  /* 0x0000000000017941 */ /* 0x000fea0003800000 */
.L_x_73:
        /* <DEDUP_REMOVED lines=9> */
.L_x_76:
[----:B------:R-:W-:Y:S05]  /*3130*/  BSYNC B1 ;  /* 0x0000000000017941 */ /* 0x000fea0003800000 */
.L_x_75:
        /* <DEDUP_REMOVED lines=9> */
.L_x_78:
[----:B------:R-:W-:Y:S05]  /*31d0*/  BSYNC B1 ;  /* 0x0000000000017941 */ /* 0x000fea0003800000 */
.L_x_77:
        /* <DEDUP_REMOVED lines=10> */
.L_x_80:
[----:B------:R-:W-:Y:S05]  /*3280*/  BSYNC B1 ;  /* 0x0000000000017941 */ /* 0x000fea0003800000 */
.L_x_79:
        /* <DEDUP_REMOVED lines=10> */
.L_x_82:
[----:B------:R-:W-:Y:S05]  /*3330*/  BSYNC B1 ;  /* 0x0000000000017941 */ /* 0x000fea0003800000 */
.L_x_81:
        /* <DEDUP_REMOVED lines=9> */
.L_x_84:
[----:B------:R-:W-:Y:S05]  /*33d0*/  BSYNC B1 ;  /* 0x0000000000017941 */ /* 0x000fea0003800000 */
.L_x_83:
        /* <DEDUP_REMOVED lines=9> */
.L_x_86:
[----:B------:R-:W-:Y:S05]  /*3470*/  BSYNC B1 ;  /* 0x0000000000017941 */ /* 0x000fea0003800000 */
.L_x_85:
        /* <DEDUP_REMOVED lines=10> */
.L_x_88:
[----:B------:R-:W-:Y:S05]  /*3520*/  BSYNC B1 ;  /* 0x0000000000017941 */ /* 0x000fea0003800000 */
.L_x_87:
        /* <DEDUP_REMOVED lines=10> */
.L_x_90:
[----:B------:R-:W-:Y:S05]  /*35d0*/  BSYNC B1 ;  /* 0x0000000000017941 */ /* 0x000fea0003800000 */
.L_x_89:
        /* <DEDUP_REMOVED lines=9> */
.L_x_92:
[----:B------:R-:W-:Y:S05]  /*3670*/  BSYNC B1 ;  /* 0x0000000000017941 */ /* 0x000fea0003800000 */
.L_x_91:
        /* <DEDUP_REMOVED lines=9> */
.L_x_94:
[----:B------:R-:W-:Y:S05]  /*3710*/  BSYNC B1 ;  /* 0x0000000000017941 */ /* 0x000fea0003800000 */
.L_x_93:
        /* <DEDUP_REMOVED lines=10> */
.L_x_96:
[----:B------:R-:W-:Y:S05]  /*37c0*/  BSYNC B1 ;  /* 0x0000000000017941 */ /* 0x000fea0003800000 */
.L_x_95:
        /* <DEDUP_REMOVED lines=10> */
.L_x_98:
[----:B------:R-:W-:Y:S05]  /*3870*/  BSYNC B1 ;  /* 0x0000000000017941 */ /* 0x000fea0003800000 */
.L_x_97:
        /* <DEDUP_REMOVED lines=9> */
.L_x_100:
[----:B------:R-:W-:Y:S05]  /*3910*/  BSYNC B1 ;  /* 0x0000000000017941 */ /* 0x000fea0003800000 */
.L_x_99:
        /* <DEDUP_REMOVED lines=9> */
.L_x_102:
[----:B------:R-:W-:Y:S05]  /*39b0*/  BSYNC B1 ;  /* 0x0000000000017941 */ /* 0x000fea0003800000 */
.L_x_101:
        /* <DEDUP_REMOVED lines=10> */
.L_x_104:
[----:B------:R-:W-:Y:S05]  /*3a60*/  BSYNC B1 ;  /* 0x0000000000017941 */ /* 0x000fea0003800000 */
.L_x_103:
        /* <DEDUP_REMOVED lines=10> */
.L_x_106:
[----:B------:R-:W-:Y:S05]  /*3b10*/  BSYNC B1 ;  /* 0x0000000000017941 */ /* 0x000fea0003800000 */
.L_x_105:
        /* <DEDUP_REMOVED lines=9> */
.L_x_108:
[----:B------:R-:W-:Y:S05]  /*3bb0*/  BSYNC B1 ;  /* 0x0000000000017941 */ /* 0x000fea0003800000 */
.L_x_107:
        /* <DEDUP_REMOVED lines=9> */
.L_x_110:
[----:B------:R-:W-:Y:S05]  /*3c50*/  BSYNC B1 ;  /* 0x0000000000017941 */ /* 0x000fea0003800000 */
.L_x_109:
        /* <DEDUP_REMOVED lines=10> */
.L_x_112:
[----:B------:R-:W-:Y:S05]  /*3d00*/  BSYNC B1 ;  /* 0x0000000000017941 */ /* 0x000fea0003800000 */
.L_x_111:
        /* <DEDUP_REMOVED lines=10> */
.L_x_114:
[----:B------:R-:W-:Y:S05]  /*3db0*/  BSYNC B1 ;  /* 0x0000000000017941 */ /* 0x000fea0003800000 */
.L_x_113:
        /* <DEDUP_REMOVED lines=9> */
.L_x_116:
[----:B------:R-:W-:Y:S05]  /*3e50*/  BSYNC B1 ;  /* 0x0000000000017941 */ /* 0x000fea0003800000 */
.L_x_115:
        /* <DEDUP_REMOVED lines=9> */
.L_x_118:
[----:B------:R-:W-:Y:S05]  /*3ef0*/  BSYNC B1 ;  /* 0x0000000000017941 */ /* 0x000fea0003800000 */
.L_x_117:
        /* <DEDUP_REMOVED lines=10> */
.L_x_120:
[----:B------:R-:W-:Y:S05]  /*3fa0*/  BSYNC B1 ;  /* 0x0000000000017941 */ /* 0x000fea0003800000 */
.L_x_119:
        /* <DEDUP_REMOVED lines=10> */
.L_x_122:
[----:B------:R-:W-:Y:S05]  /*4050*/  BSYNC B1 ;  /* 0x0000000000017941 */ /* 0x000fea0003800000 */
.L_x_121:
        /* <DEDUP_REMOVED lines=9> */
.L_x_124:
[----:B------:R-:W-:Y:S05]  /*40f0*/  BSYNC B1 ;  /* 0x0000000000017941 */ /* 0x000fea0003800000 */
.L_x_123:
        /* <DEDUP_REMOVED lines=9> */
.L_x_126:
[----:B------:R-:W-:Y:S05]  /*4190*/  BSYNC B1 ;  /* 0x0000000000017941 */ /* 0x000fea0003800000 */
.L_x_125:
        /* <DEDUP_REMOVED lines=10> */
.L_x_128:
[----:B------:R-:W-:Y:S05]  /*4240*/  BSYNC B1 ;  /* 0x0000000000017941 */ /* 0x000fea0003800000 */
.L_x_127:
        /* <DEDUP_REMOVED lines=10> */
.L_x_130:
[----:B------:R-:W-:Y:S05]  /*42f0*/  BSYNC B1 ;  /* 0x0000000000017941 */ /* 0x000fea0003800000 */
.L_x_129:
        /* <DEDUP_REMOVED lines=9> */
.L_x_132:
[----:B------:R-:W-:Y:S05]  /*4390*/  BSYNC B1 ;  /* 0x0000000000017941 */ /* 0x000fea0003800000 */
.L_x_131:
        /* <DEDUP_REMOVED lines=9> */
.L_x_134:
[----:B------:R-:W-:Y:S05]  /*4430*/  BSYNC B1 ;  /* 0x0000000000017941 */ /* 0x000fea0003800000 */
.L_x_133:
        /* <DEDUP_REMOVED lines=10> */
.L_x_136:
[----:B------:R-:W-:Y:S05]  /*44e0*/  BSYNC B1 ;  /* 0x0000000000017941 */ /* 0x000fea0003800000 */
.L_x_135:
        /* <DEDUP_REMOVED lines=10> */
.L_x_138:
[----:B------:R-:W-:Y:S05]  /*4590*/  BSYNC B1 ;  /* 0x0000000000017941 */ /* 0x000fea0003800000 */
.L_x_137:
        /* <DEDUP_REMOVED lines=9> */
.L_x_140:
[----:B------:R-:W-:Y:S05]  /*4630*/  BSYNC B1 ;  /* 0x0000000000017941 */ /* 0x000fea0003800000 */
.L_x_139:
        /* <DEDUP_REMOVED lines=9> */
.L_x_142:
[----:B------:R-:W-:Y:S05]  /*46d0*/  BSYNC B1 ;  /* 0x0000000000017941 */ /* 0x000fea0003800000 */
.L_x_141:
        /* <DEDUP_REMOVED lines=10> */
.L_x_144:
[----:B------:R-:W-:Y:S05]  /*4780*/  BSYNC B1 ;  /* 0x0000000000017941 */ /* 0x000fea0003800000 */
.L_x_143:
        /* <DEDUP_REMOVED lines=10> */
.L_x_146:
[----:B------:R-:W-:Y:S05]  /*4830*/  BSYNC B1 ;  /* 0x0000000000017941 */ /* 0x000fea0003800000 */
.L_x_145:
        /* <DEDUP_REMOVED lines=9> */
.L_x_148:
[----:B------:R-:W-:Y:S05]  /*48d0*/  BSYNC B1 ;  /* 0x0000000000017941 */ /* 0x000fea0003800000 */
.L_x_147:
        /* <DEDUP_REMOVED lines=9> */
.L_x_150:
[----:B------:R-:W-:Y:S05]  /*4970*/  BSYNC B1 ;  /* 0x0000000000017941 */ /* 0x000fea0003800000 */
.L_x_149:
        /* <DEDUP_REMOVED lines=10> */
.L_x_152:
[----:B------:R-:W-:Y:S05]  /*4a20*/  BSYNC B1 ;  /* 0x0000000000017941 */ /* 0x000fea0003800000 */
.L_x_151:
        /* <DEDUP_REMOVED lines=10> */
.L_x_154:
[----:B------:R-:W-:Y:S05]  /*4ad0*/  BSYNC B1 ;  /* 0x0000000000017941 */ /* 0x000fea0003800000 */
.L_x_153:
        /* <DEDUP_REMOVED lines=9> */
.L_x_156:
[----:B------:R-:W-:Y:S05]  /*4b70*/  BSYNC B1 ;  /* 0x0000000000017941 */ /* 0x000fea0003800000 */
.L_x_155:
        /* <DEDUP_REMOVED lines=9> */
.L_x_158:
[----:B------:R-:W-:Y:S05]  /*4c10*/  BSYNC B1 ;  /* 0x0000000000017941 */ /* 0x000fea0003800000 */
.L_x_157:
        /* <DEDUP_REMOVED lines=10> */
.L_x_160:
[----:B------:R-:W-:Y:S05]  /*4cc0*/  BSYNC B1 ;  /* 0x0000000000017941 */ /* 0x000fea0003800000 */
.L_x_159:
        /* <DEDUP_REMOVED lines=10> */
.L_x_162:
[----:B------:R-:W-:Y:S05]  /*4d70*/  BSYNC B1 ;  /* 0x0000000000017941 */ /* 0x000fea0003800000 */
.L_x_161:
        /* <DEDUP_REMOVED lines=9> */
.L_x_164:
[----:B------:R-:W-:Y:S05]  /*4e10*/  BSYNC B1 ;  /* 0x0000000000017941 */ /* 0x000fea0003800000 */
.L_x_163:
        /* <DEDUP_REMOVED lines=9> */
.L_x_166:
[----:B------:R-:W-:Y:S05]  /*4eb0*/  BSYNC B1 ;  /* 0x0000000000017941 */ /* 0x000fea0003800000 */
.L_x_165:
        /* <DEDUP_REMOVED lines=10> */
.L_x_168:
[----:B------:R-:W-:Y:S05]  /*4f60*/  BSYNC B1 ;  /* 0x0000000000017941 */ /* 0x000fea0003800000 */
.L_x_167:
        /* <DEDUP_REMOVED lines=10> */
.L_x_170:
[----:B------:R-:W-:Y:S05]  /*5010*/  BSYNC B1 ;  /* 0x0000000000017941 */ /* 0x000fea0003800000 */
.L_x_169:
        /* <DEDUP_REMOVED lines=9> */
.L_x_172:
[----:B------:R-:W-:Y:S05]  /*50b0*/  BSYNC B1 ;  /* 0x0000000000017941 */ /* 0x000fea0003800000 */
.L_x_171:
        /* <DEDUP_REMOVED lines=9> */
.L_x_174:
[----:B------:R-:W-:Y:S05]  /*5150*/  BSYNC B1 ;  /* 0x0000000000017941 */ /* 0x000fea0003800000 */
.L_x_173:
        /* <DEDUP_REMOVED lines=10> */
.L_x_176:
[----:B------:R-:W-:Y:S05]  /*5200*/  BSYNC B1 ;  /* 0x0000000000017941 */ /* 0x000fea0003800000 */
.L_x_175:
        /* <DEDUP_REMOVED lines=10> */
.L_x_178:
[----:B------:R-:W-:Y:S05]  /*52b0*/  BSYNC B1 ;  /* 0x0000000000017941 */ /* 0x000fea0003800000 */
.L_x_177:
        /* <DEDUP_REMOVED lines=9> */
.L_x_180:
[----:B------:R-:W-:Y:S05]  /*5350*/  BSYNC B1 ;  /* 0x0000000000017941 */ /* 0x000fea0003800000 */
.L_x_179:
        /* <DEDUP_REMOVED lines=9> */
.L_x_182:
[----:B------:R-:W-:Y:S05]  /*53f0*/  BSYNC B1 ;  /* 0x0000000000017941 */ /* 0x000fea0003800000 */
.L_x_181:
        /* <DEDUP_REMOVED lines=10> */
.L_x_184:
[----:B------:R-:W-:Y:S05]  /*54a0*/  BSYNC B1 ;  /* 0x0000000000017941 */ /* 0x000fea0003800000 */
.L_x_183:
        /* <DEDUP_REMOVED lines=10> */
.L_x_186:
[----:B------:R-:W-:Y:S05]  /*5550*/  BSYNC B1 ;  /* 0x0000000000017941 */ /* 0x000fea0003800000 */
.L_x_185:
        /* <DEDUP_REMOVED lines=9> */
.L_x_188:
[----:B------:R-:W-:Y:S05]  /*55f0*/  BSYNC B1 ;  /* 0x0000000000017941 */ /* 0x000fea0003800000 */
.L_x_187:
        /* <DEDUP_REMOVED lines=9> */
.L_x_190:
[----:B------:R-:W-:Y:S05]  /*5690*/  BSYNC B1 ;  /* 0x0000000000017941 */ /* 0x000fea0003800000 */
.L_x_189:
        /* <DEDUP_REMOVED lines=10> */
.L_x_192:
[----:B------:R-:W-:Y:S05]  /*5740*/  BSYNC B1 ;  /* 0x0000000000017941 */ /* 0x000fea0003800000 */
.L_x_191:
        /* <DEDUP_REMOVED lines=10> */
.L_x_194:
[----:B------:R-:W-:Y:S05]  /*57f0*/  BSYNC B1 ;  /* 0x0000000000017941 */ /* 0x000fea0003800000 */
.L_x_193:
        /* <DEDUP_REMOVED lines=9> */
.L_x_196:
[----:B------:R-:W-:Y:S05]  /*5890*/  BSYNC B1 ;  /* 0x0000000000017941 */ /* 0x000fea0003800000 */
.L_x_195:
        /* <DEDUP_REMOVED lines=9> */
.L_x_198:
[----:B------:R-:W-:Y:S05]  /*5930*/  BSYNC B1 ;  /* 0x0000000000017941 */ /* 0x000fea0003800000 */
.L_x_197:
        /* <DEDUP_REMOVED lines=10> */
.L_x_200:
[----:B------:R-:W-:Y:S05]  /*59e0*/  BSYNC B1 ;  /* 0x0000000000017941 */ /* 0x000fea0003800000 */
.L_x_199:
        /* <DEDUP_REMOVED lines=10> */
.L_x_202:
[----:B------:R-:W-:Y:S05]  /*5a90*/  BSYNC B1 ;  /* 0x0000000000017941 */ /* 0x000fea0003800000 */
.L_x_201:
        /* <DEDUP_REMOVED lines=9> */
.L_x_204:
[----:B------:R-:W-:Y:S05]  /*5b30*/  BSYNC B1 ;  /* 0x0000000000017941 */ /* 0x000fea0003800000 */
.L_x_203:
        /* <DEDUP_REMOVED lines=9> */
.L_x_206:
[----:B------:R-:W-:Y:S05]  /*5bd0*/  BSYNC B1 ;  /* 0x0000000000017941 */ /* 0x000fea0003800000 */
.L_x_205:
        /* <DEDUP_REMOVED lines=10> */
.L_x_208:
[----:B------:R-:W-:Y:S05]  /*5c80*/  BSYNC B1 ;  /* 0x0000000000017941 */ /* 0x000fea0003800000 */
.L_x_207:
        /* <DEDUP_REMOVED lines=10> */
.L_x_210:
[----:B------:R-:W-:Y:S05]  /*5d30*/  BSYNC B1 ;  /* 0x0000000000017941 */ /* 0x000fea0003800000 */
.L_x_209:
        /* <DEDUP_REMOVED lines=9> */
.L_x_212:
[----:B------:R-:W-:Y:S05]  /*5dd0*/  BSYNC B1 ;  /* 0x0000000000017941 */ /* 0x000fea0003800000 */
.L_x_211:
        /* <DEDUP_REMOVED lines=9> */
.L_x_214:
[----:B------:R-:W-:Y:S05]  /*5e70*/  BSYNC B1 ;  /* 0x0000000000017941 */ /* 0x000fea0003800000 */
.L_x_213:
        /* <DEDUP_REMOVED lines=10> */
.L_x_216:
[----:B------:R-:W-:Y:S05]  /*5f20*/  BSYNC B1 ;  /* 0x0000000000017941 */ /* 0x000fea0003800000 */
.L_x_215:
        /* <DEDUP_REMOVED lines=10> */
.L_x_218:
[----:B------:R-:W-:Y:S05]  /*5fd0*/  BSYNC B1 ;  /* 0x0000000000017941 */ /* 0x000fea0003800000 */
.L_x_217:
        /* <DEDUP_REMOVED lines=9> */
.L_x_220:
[----:B------:R-:W-:Y:S05]  /*6070*/  BSYNC B1 ;  /* 0x0000000000017941 */ /* 0x000fea0003800000 */
.L_x_219:
        /* <DEDUP_REMOVED lines=9> */
.L_x_222:
[----:B------:R-:W-:Y:S05]  /*6110*/  BSYNC B1 ;  /* 0x0000000000017941 */ /* 0x000fea0003800000 */
.L_x_221:
        /* <DEDUP_REMOVED lines=10> */
.L_x_224:
[----:B------:R-:W-:Y:S05]  /*61c0*/  BSYNC B1 ;  /* 0x0000000000017941 */ /* 0x000fea0003800000 */
.L_x_223:
        /* <DEDUP_REMOVED lines=10> */
.L_x_226:
[----:B------:R-:W-:Y:S05]  /*6270*/  BSYNC B1 ;  /* 0x0000000000017941 */ /* 0x000fea0003800000 */
.L_x_225:
        /* <DEDUP_REMOVED lines=9> */
.L_x_228:
[----:B------:R-:W-:Y:S05]  /*6310*/  BSYNC B1 ;  /* 0x0000000000017941 */ /* 0x000fea0003800000 */
.L_x_227:
        /* <DEDUP_REMOVED lines=9> */
.L_x_230:
[----:B------:R-:W-:Y:S05]  /*63b0*/  BSYNC B1 ;  /* 0x0000000000017941 */ /* 0x000fea0003800000 */
.L_x_229:
        /* <DEDUP_REMOVED lines=10> */
.L_x_232:
[----:B------:R-:W-:Y:S05]  /*6460*/  BSYNC B1 ;  /* 0x0000000000017941 */ /* 0x000fea0003800000 */
.L_x_231:
        /* <DEDUP_REMOVED lines=10> */
.L_x_234:
[----:B------:R-:W-:Y:S05]  /*6510*/  BSYNC B1 ;  /* 0x0000000000017941 */ /* 0x000fea0003800000 */
.L_x_233:
        /* <DEDUP_REMOVED lines=9> */
.L_x_236:
[----:B------:R-:W-:Y:S05]  /*65b0*/  BSYNC B1 ;  /* 0x0000000000017941 */ /* 0x000fea0003800000 */
.L_x_235:
        /* <DEDUP_REMOVED lines=9> */
.L_x_238:
[----:B------:R-:W-:Y:S05]  /*6650*/  BSYNC B1 ;  /* 0x0000000000017941 */ /* 0x000fea0003800000 */
.L_x_237:
        /* <DEDUP_REMOVED lines=10> */
.L_x_240:
[----:B------:R-:W-:Y:S05]  /*6700*/  BSYNC B1 ;  /* 0x0000000000017941 */ /* 0x000fea0003800000 */
.L_x_239:
        /* <DEDUP_REMOVED lines=10> */
.L_x_242:
[----:B------:R-:W-:Y:S05]  /*67b0*/  BSYNC B1 ;  /* 0x0000000000017941 */ /* 0x000fea0003800000 */
.L_x_241:
        /* <DEDUP_REMOVED lines=9> */
.L_x_244:
[----:B------:R-:W-:Y:S05]  /*6850*/  BSYNC B1 ;  /* 0x0000000000017941 */ /* 0x000fea0003800000 */
.L_x_243:
        /* <DEDUP_REMOVED lines=9> */
.L_x_246:
[----:B------:R-:W-:Y:S05]  /*68f0*/  BSYNC B1 ;  /* 0x0000000000017941 */ /* 0x000fea0003800000 */
.L_x_245:
        /* <DEDUP_REMOVED lines=10> */
.L_x_248:
[----:B------:R-:W-:Y:S05]  /*69a0*/  BSYNC B1 ;  /* 0x0000000000017941 */ /* 0x000fea0003800000 */
.L_x_247:
        /* <DEDUP_REMOVED lines=10> */
.L_x_250:
[----:B------:R-:W-:Y:S05]  /*6a50*/  BSYNC B1 ;  /* 0x0000000000017941 */ /* 0x000fea0003800000 */
.L_x_249:
        /* <DEDUP_REMOVED lines=9> */
.L_x_252:
[----:B------:R-:W-:Y:S05]  /*6af0*/  BSYNC B1 ;  /* 0x0000000000017941 */ /* 0x000fea0003800000 */
.L_x_251:
        /* <DEDUP_REMOVED lines=9> */
.L_x_254:
[----:B------:R-:W-:Y:S05]  /*6b90*/  BSYNC B1 ;  /* 0x0000000000017941 */ /* 0x000fea0003800000 */
.L_x_253:
        /* <DEDUP_REMOVED lines=10> */
.L_x_256:
[----:B------:R-:W-:Y:S05]  /*6c40*/  BSYNC B1 ;  /* 0x0000000000017941 */ /* 0x000fea0003800000 */
.L_x_255:
        /* <DEDUP_REMOVED lines=10> */
.L_x_258:
[----:B------:R-:W-:Y:S05]  /*6cf0*/  BSYNC B1 ;  /* 0x0000000000017941 */ /* 0x000fea0003800000 */
.L_x_257:
        /* <DEDUP_REMOVED lines=9> */
.L_x_260:
[----:B------:R-:W-:Y:S05]  /*6d90*/  BSYNC B1 ;  /* 0x0000000000017941 */ /* 0x000fea0003800000 */
.L_x_259:
        /* <DEDUP_REMOVED lines=9> */
.L_x_262:
[----:B------:R-:W-:Y:S05]  /*6e30*/  BSYNC B1 ;  /* 0x0000000000017941 */ /* 0x000fea0003800000 */
.L_x_261:
        /* <DEDUP_REMOVED lines=10> */
.L_x_264:
[----:B------:R-:W-:Y:S05]  /*6ee0*/  BSYNC B1 ;  /* 0x0000000000017941 */ /* 0x000fea0003800000 */
.L_x_263:
        /* <DEDUP_REMOVED lines=10> */
.L_x_266:
[----:B------:R-:W-:Y:S05]  /*6f90*/  BSYNC B1 ;  /* 0x0000000000017941 */ /* 0x000fea0003800000 */
.L_x_265:
        /* <DEDUP_REMOVED lines=9> */
.L_x_268:
[----:B------:R-:W-:Y:S05]  /*7030*/  BSYNC B1 ;  /* 0x0000000000017941 */ /* 0x000fea0003800000 */
.L_x_267:
        /* <DEDUP_REMOVED lines=9> */
.L_x_270:
[----:B------:R-:W-:Y:S05]  /*70d0*/  BSYNC B1 ;  /* 0x0000000000017941 */ /* 0x000fea0003800000 */
.L_x_269:
        /* <DEDUP_REMOVED lines=10> */
.L_x_272:
[----:B------:R-:W-:Y:S05]  /*7180*/  BSYNC B1 ;  /* 0x0000000000017941 */ /* 0x000fea0003800000 */
.L_x_271:
        /* <DEDUP_REMOVED lines=10> */
.L_x_274:
[----:B------:R-:W-:Y:S05]  /*7230*/  BSYNC B1 ;  /* 0x0000000000017941 */ /* 0x000fea0003800000 */
.L_x_273:
        /* <DEDUP_REMOVED lines=9> */
.L_x_276:
[----:B------:R-:W-:Y:S05]  /*72d0*/  BSYNC B1 ;  /* 0x0000000000017941 */ /* 0x000fea0003800000 */
.L_x_275:
        /* <DEDUP_REMOVED lines=9> */
.L_x_278:
[----:B------:R-:W-:Y:S05]  /*7370*/  BSYNC B1 ;  /* 0x0000000000017941 */ /* 0x000fea0003800000 */
.L_x_277:
        /* <DEDUP_REMOVED lines=10> */
.L_x_280:
[----:B------:R-:W-:Y:S05]  /*7420*/  BSYNC B1 ;  /* 0x0000000000017941 */ /* 0x000fea0003800000 */
.L_x_279:
        /* <DEDUP_REMOVED lines=10> */
.L_x_282:
[----:B------:R-:W-:Y:S05]  /*74d0*/  BSYNC B1 ;  /* 0x0000000000017941 */ /* 0x000fea0003800000 */
.L_x_281:
[----:B01--45:R-:W-:Y:S01]  /*74e0*/  IMAD.U32 R7, R22, 0x10000, RZ ;  /* 0x0001000016077824 */ /* 0x033fe200078e00ff */
        /* <DEDUP_REMOVED lines=8> */
.L_x_284:
[----:B------:R-:W-:Y:S05]  /*7570*/  BSYNC B1 ;  /* 0x0000000000017941 */ /* 0x000fea0003800000 */
.L_x_283:
[----:B0----5:R-:W-:Y:S01]  /*7580*/  IMAD.U32 R5, R22, 0x10000, RZ ;  /* 0x0001000016057824 */ /* 0x021fe200078e00ff */
[----:B------:R-:W-:Y:S01]  /*7590*/  ISETP.GT.AND P0, PT, R3, 0x8, P0 ;  /* 0x000000080300780c */ /* 0x000fe20000704270 */
[----:B------:R-:W-:Y:S01]  /*75a0*/  @P1 IMAD.MOV.U32 R4, RZ, RZ, R10 ;  /* 0x000000ffff041224 */ /* 0x000fe200078e000a */
[----:B------:R-:W-:Y:S01]  /*75b0*/  BSSY B1, `(.L_x_285) ;  /* 0x0000009000017945 */ /* 0x000fe20003800000 */
[----:B------:R-:W-:-:S04]  /*75c0*/  FMUL R5, R5, R152 ;  /* 0x0000009805057220 */ /* 0x000fc80000400000 */
[----:B------:R-:W-:-:S05]  /*75d0*/  FFMA R5, R150, R153, R5 ;  /* 0x0000009996057223 */ /* 0x000fca0000000005 */
[----:B------:R-:W-:-:S04]  /*75e0*/  F2FP.BF16.F32.PACK_AB R5, RZ, R5 ;  /* 0x00000005ff05723e */ /* 0x000fc800000010ff */
[----:B------:R-:W-:Y:S01]  /*75f0*/  PRMT R2, R5, 0x7610, R2 ;  /* 0x0000761005027816 */ /* 0x000fe20000000002 */
[----:B------:R-:W-:-:S05]  /*7600*/  @P1 IMAD.MOV.U32 R5, RZ, RZ, R11 ;  /* 0x000000ffff051224 */ /* 0x000fca00078e000b */
[----:B------:R0:W-:Y:S01]  /*7610*/  @P1 STG.E.U16 desc[UR36][R4.64+0x1f0], R2 ;  /* 0x0001f00204001986 */ /* 0x0001e2000c101524 */
[----:B------:R-:W-:Y:S05]  /*7620*/  @!P0 BRA `(.L_x_286) ;  /* 0x0000000000048947 */ /* 0x000fea0003800000 */
[----:B------:R4:W5:Y:S02]  /*7630*/  LDG.E.LTC128B.U16 R22, desc[UR36][R8.64+0x1f2] ;  /* 0x0001f22408167981 */ /* 0x000964000c1e1520 */
.L_x_286:
[----:B------:R-:W-:Y:S05]  /*7640*/  BSYNC B1 ;  /* 0x0000000000017941 */ /* 0x000fea0003800000 */
.L_x_285:
[----:B------:R-:W-:Y:S05]  /*7650*/  @!P0 BRA `(.L_x_287) ;  /* 0x0000002400488947 */ /* 0x000fea0003800000 */
[----:B-----5:R-:W-:-:S04]  /*7660*/  IMAD.U32 R3, R22, 0x10000, RZ ;  /* 0x0001000016037824 */ /* 0x020fc800078e00ff */
[----:B------:R-:W-:-:S04]  /*7670*/  FMUL R0, R3, R152 ;  /* 0x0000009803007220 */ /* 0x000fc80000400000 */
[----:B------:R-:W-:-:S05]  /*7680*/  FFMA R0, R151, R153, R0 ;  /* 0x0000009997007223 */ /* 0x000fca0000000000 */
[----:B------:R-:W-:-:S05]  /*7690*/  F2FP.BF16.F32.PACK_AB R0, RZ, R0 ;  /* 0x00000000ff00723e */ /* 0x000fca00000010ff */
[----:B------:R0:W-:Y:S01]  /*76a0*/  STG.E.U16 desc[UR36][R10.64+0x1f2], R0 ;  /* 0x0001f2000a007986 */ /* 0x0001e2000c101524 */
[----:B------:R-:W-:Y:S05]  /*76b0*/  BRA `(.L_x_287) ;  /* 0x0000002400307947 */ /* 0x000fea0003800000 */
.L_x_34:
[----:B------:R-:W-:Y:S01]  /*76c0*/  ISETP.GT.AND P0, PT, R0, 0x1, PT ;  /* 0x000000010000780c */ /* 0x000fe20003f04270 */
[----:B------:R-:W-:Y:S01]  /*76d0*/  ULDC.64 UR4, c[0x0][0x5c0] ;  /* 0x0001700000047ab9 */ /* 0x000fe20000000a00 */
[-C--:B------:R-:W-:Y:S01]  /*76e0*/  FMUL R24, R24, R153.reuse ;  /* 0x0000009918187220 */ /* 0x080fe20000400000 */
[-C--:B------:R-:W-:Y:S01]  /*76f0*/  FMUL R25, R25, R153.reuse ;  /* 0x0000009919197220 */ /* 0x080fe20000400000 */
[----:B------:R-:W-:Y:S01]  /*7700*/  ISETP.GT.AND P3, PT, R3, RZ, P0 ;  /* 0x000000ff0300720c */ /* 0x000fe20000764270 */
[-C--:B------:R-:W-:Y:S01]  /*7710*/  FMUL R26, R26, R153.reuse ;  /* 0x000000991a1a7220 */ /* 0x080fe20000400000 */
[----:B------:R-:W-:Y:S01]  /*7720*/  LEA R4, P4, R6, UR4, 0x1 ;  /* 0x0000000406047c11 */ /* 0x000fe2000f8808ff */
[-C--:B------:R-:W-:Y:S01]  /*7730*/  FMUL R27, R27, R153.reuse ;  /* 0x000000991b1b7220 */ /* 0x080fe20000400000 */
[----:B------:R-:W-:Y:S01]  /*7740*/  F2FP.BF16.F32.PACK_AB R24, RZ, R24 ;  /* 0x00000018ff18723e */ /* 0x000fe200000010ff */
[-C--:B------:R-:W-:Y:S01]  /*7750*/  FMUL R28, R28, R153.reuse ;  /* 0x000000991c1c7220 */ /* 0x080fe20000400000 */
[----:B------:R-:W-:Y:S01]  /*7760*/  LEA.HI.X R5, R6, UR5, R179, 0x1, P4 ;  /* 0x0000000506057c11 */ /* 0x000fe2000a0f0cb3 */
[----:B------:R-:W-:Y:S01]  /*7770*/  FMUL R29, R29, R153 ;  /* 0x000000991d1d7220 */ /* 0x000fe20000400000 */
[----:B------:R-:W-:Y:S01]  /*7780*/  F2FP.BF16.F32.PACK_AB R25, RZ, R25 ;  /* 0x00000019ff19723e */ /* 0x000fe200000010ff */
[-C--:B------:R-:W-:Y:S01]  /*7790*/  FMUL R30, R30, R153.reuse ;  /* 0x000000991e1e7220 */ /* 0x080fe20000400000 */
[----:B------:R-:W-:Y:S01]  /*77a0*/  SHF.L.U64.HI R11, R10, 0x4, R11 ;  /* 0x000000040a0b7819 */ /* 0x000fe2000001020b */
[----:B------:R-:W-:Y:S01]  /*77b0*/  @P1 STG.E.U16 desc[UR36][R4.64], R24 ;  /* 0x0000001804001986 */ /* 0x000fe2000c101524 */
[----:B------:R-:W-:Y:S01]  /*77c0*/  ISETP.GT.AND P1, PT, R0, 0x8, PT ;  /* 0x000000080000780c */ /* 0x000fe20003f24270 */
[-C--:B------:R-:W-:Y:S01]  /*77d0*/  FMUL R31, R31, R153.reuse ;  /* 0x000000991f1f7220 */ /* 0x080fe20000400000 */
[C---:B------:R-:W-:Y:S01]  /*77e0*/  ISETP.GT.AND P4, PT, R3.reuse, 0x8, P0 ;  /* 0x000000080300780c */ /* 0x040fe20000784270 */
[----:B------:R-:W-:Y:S01]  /*77f0*/  @P3 STG.E.U16 desc[UR36][R4.64+0x2], R25 ;  /* 0x0000021904003986 */ /* 0x000fe2000c101524 */
[----:B------:R-:W-:Y:S01]  /*7800*/  LEA R6, P3, R10, R4, 0x4 ;  /* 0x000000040a067211 */ /* 0x000fe200078620ff */
[-C--:B------:R-:W-:Y:S01]  /*7810*/  FMUL R32, R32, R153.reuse ;  /* 0x0000009920207220 */ /* 0x080fe20000400000 */
[----:B------:R-:W-:Y:S01]  /*7820*/  ISETP.GT.AND P2, PT, R3, 0x8, P2 ;  /* 0x000000080300780c */ /* 0x000fe20001744270 */
[-C--:B------:R-:W-:Y:S01]  /*7830*/  FMUL R33, R33, R153.reuse ;  /* 0x0000009921217220 */ /* 0x080fe20000400000 */
[----:B------:R-:W-:Y:S01]  /*7840*/  ISETP.GT.AND P0, PT, R0, 0x9, PT ;  /* 0x000000090000780c */ /* 0x000fe20003f04270 */
[----:B------:R-:W-:Y:S01]  /*7850*/  IMAD.X R7, R11, 0x1, R5, P3 ;  /* 0x000000010b077824 */ /* 0x000fe200018e0605 */
[C---:B------:R-:W-:Y:S01]  /*7860*/  ISETP.GT.AND P5, PT, R3.reuse, RZ, P1 ;  /* 0x000000ff0300720c */ /* 0x040fe20000fa4270 */
[-C--:B------:R-:W-:Y:S01]  /*7870*/  FMUL R34, R34, R153.reuse ;  /* 0x0000009922227220 */ /* 0x080fe20000400000 */
[----:B------:R-:W-:Y:S01]  /*7880*/  ISETP.GT.AND P3, PT, R3, RZ, P0 ;  /* 0x000000ff0300720c */ /* 0x000fe20000764270 */
[-C--:B------:R-:W-:Y:S01]  /*7890*/  FMUL R35, R35, R153.reuse ;  /* 0x0000009923237220 */ /* 0x080fe20000400000 */
[----:B------:R-:W-:Y:S01]  /*78a0*/  F2FP.BF16.F32.PACK_AB R26, RZ, R26 ;  /* 0x0000001aff1a723e */ /* 0x000fe200000010ff */
[----:B------:R-:W-:Y:S01]  /*78b0*/  FMUL R36, R36, R153 ;  /* 0x0000009924247220 */ /* 0x000fe20000400000 */
[----:B------:R-:W-:Y:S01]  /*78c0*/  F2FP.BF16.F32.PACK_AB R27, RZ, R27 ;  /* 0x0000001bff1b723e */ /* 0x000fe200000010ff */
[----:B------:R-:W-:Y:S01]  /*78d0*/  FMUL R37, R37, R153 ;  /* 0x0000009925257220 */ /* 0x000fe20000400000 */
[----:B------:R-:W-:Y:S01]  /*78e0*/  F2FP.BF16.F32.PACK_AB R28, RZ, R28 ;  /* 0x0000001cff1c723e */ /* 0x000fe200000010ff */
[----:B------:R-:W-:Y:S01]  /*78f0*/  @P2 STG.E.U16 desc[UR36][R6.64], R26 ;  /* 0x0000001a06002986 */ /* 0x000fe2000c101524 */
[----:B------:R-:W-:Y:S01]  /*7900*/  F2FP.BF16.F32.PACK_AB R29, RZ, R29 ;  /* 0x0000001dff1d723e */ /* 0x000fe200000010ff */
[-C--:B------:R-:W-:Y:S01]  /*7910*/  FMUL R38, R38, R153.reuse ;  /* 0x0000009926267220 */ /* 0x080fe20000400000 */
[----:B------:R-:W-:Y:S01]  /*7920*/  ISETP.GT.AND P2, PT, R3, 0x8, P1 ;  /* 0x000000080300780c */ /* 0x000fe20000f44270 */
[----:B------:R-:W-:Y:S01]  /*7930*/  @P4 STG.E.U16 desc[UR36][R6.64+0x2], R27 ;  /* 0x0000021b06004986 */ /* 0x000fe2000c101524 */
[----:B------:R-:W-:Y:S01]  /*7940*/  ISETP.GT.AND P1, PT, R0, 0x10, PT ;  /* 0x000000100000780c */ /* 0x000fe20003f24270 */
[-C--:B------:R-:W-:Y:S01]  /*7950*/  FMUL R39, R39, R153.reuse ;  /* 0x0000009927277220 */ /* 0x080fe20000400000 */
[----:B------:R-:W-:Y:S01]  /*7960*/  F2FP.BF16.F32.PACK_AB R30, RZ, R30 ;  /* 0x0000001eff1e723e */ /* 0x000fe200000010ff */
[----:B------:R-:W-:Y:S01]  /*7970*/  @P5 STG.E.U16 desc[UR36][R4.64+0x10], R28 ;  /* 0x0000101c04005986 */ /* 0x000fe2000c101524 */
[C---:B------:R-:W-:Y:S01]  /*7980*/  ISETP.GT.AND P4, PT, R3.reuse, RZ, P1 ;  /* 0x000000ff0300720c */ /* 0x040fe20000f84270 */
[----:B------:R-:W-:Y:S01]  /*7990*/  FMUL R40, R40, R153 ;  /* 0x0000009928287220 */ /* 0x000fe20000400000 */
[----:B------:R-:W-:Y:S01]  /*79a0*/  F2FP.BF16.F32.PACK_AB R31, RZ, R31 ;  /* 0x0000001fff1f723e */ /* 0x000fe200000010ff */
[----:B------:R-:W-:Y:S01]  /*79b0*/  @P3 STG.E.U16 desc[UR36][R4.64+0x12], R29 ;  /* 0x0000121d04003986 */ /* 0x000fe2000c101524 */
[----:B------:R-:W-:Y:S01]  /*79c0*/  ISETP.GT.AND P3, PT, R3, 0x8, P0 ;  /* 0x000000080300780c */ /* 0x000fe20000764270 */
[-C--:B------:R-:W-:Y:S01]  /*79d0*/  FMUL R41, R41, R153.reuse ;  /* 0x0000009929297220 */ /* 0x080fe20000400000 */
[----:B------:R-:W-:Y:S01]  /*79e0*/  ISETP.GT.AND P0, PT, R0, 0x11, PT ;  /* 0x000000110000780c */ /* 0x000fe20003f04270 */
[----:B------:R-:W-:Y:S01]  /*79f0*/  @P2 STG.E.U16 desc[UR36][R6.64+0x10], R30 ;  /* 0x0000101e06002986 */ /* 0x000fe2000c101524 */
[----:B------:R-:W-:Y:S01]  /*7a00*/  F2FP.BF16.F32.PACK_AB R32, RZ, R32 ;  /* 0x00000020ff20723e */ /* 0x000fe200000010ff */
[-C--:B------:R-:W-:Y:S01]  /*7a10*/  FMUL R42, R42, R153.reuse ;  /* 0x000000992a2a7220 */ /* 0x080fe20000400000 */
[----:B------:R-:W-:Y:S01]  /*7a20*/  ISETP.GT.AND P5, PT, R3, RZ, P0 ;  /* 0x000000ff0300720c */ /* 0x000fe200007a4270 */
[-C--:B------:R-:W-:Y:S01]  /*7a30*/  FMUL R43, R43, R153.reuse ;  /* 0x000000992b2b7220 */ /* 0x080fe20000400000 */
[----:B------:R-:W-:Y:S01]  /*7a40*/  ISETP.GT.AND P2, PT, R3, 0x8, P1 ;  /* 0x000000080300780c */ /* 0x000fe20000f44270 */
[-C--:B------:R-:W-:Y:S01]  /*7a50*/  FMUL R44, R44, R153.reuse ;  /* 0x000000992c2c7220 */ /* 0x080fe20000400000 */
[----:B------:R-:W-:Y:S01]  /*7a60*/  ISETP.GT.AND P1, PT, R0, 0x18, PT ;  /* 0x000000180000780c */ /* 0x000fe20003f24270 */
[----:B------:R-:W-:Y:S01]  /*7a70*/  FMUL R45, R45, R153 ;  /* 0x000000992d2d7220 */ /* 0x000fe20000400000 */
[----:B------:R-:W-:Y:S01]  /*7a80*/  F2FP.BF16.F32.PACK_AB R33, RZ, R33 ;  /* 0x00000021ff21723e */ /* 0x000fe200000010ff */
[----:B------:R-:W-:Y:S01]  /*7a90*/  @P3 STG.E.U16 desc[UR36][R6.64+0x12], R31 ;  /* 0x0000121f06003986 */ /* 0x000fe2000c101524 */
[C---:B------:R-:W-:Y:S01]  /*7aa0*/  ISETP.GT.AND P3, PT, R3.reuse, 0x8, P0 ;  /* 0x000000080300780c */ /* 0x040fe20000764270 */
[-C--:B------:R-:W-:Y:S01]  /*7ab0*/  FMUL R46, R46, R153.reuse ;  /* 0x000000992e2e7220 */ /* 0x080fe20000400000 */
[----:B------:R-:W-:Y:S01]  /*7ac0*/  ISETP.GT.AND P0, PT, R0, 0x19, PT ;  /* 0x000000190000780c */ /* 0x000fe20003f04270 */
[----:B------:R-:W-:Y:S01]  /*7ad0*/  @P4 STG.E.U16 desc[UR36][R4.64+0x20], R32 ;  /* 0x0000202004004986 */ /* 0x000fe2000c101524 */
[----:B------:R-:W-:Y:S01]  /*7ae0*/  ISETP.GT.AND P4, PT, R3, RZ, P1 ;  /* 0x000000ff0300720c */ /* 0x000fe20000f84270 */
[-C--:B------:R-:W-:Y:S01]  /*7af0*/  FMUL R47, R47, R153.reuse ;  /* 0x000000992f2f7220 */ /* 0x080fe20000400000 */
[----:B------:R-:W-:Y:S01]  /*7b00*/  F2FP.BF16.F32.PACK_AB R34, RZ, R34 ;  /* 0x00000022ff22723e */ /* 0x000fe200000010ff */
[----:B------:R-:W-:Y:S01]  /*7b10*/  @P5 STG.E.U16 desc[UR36][R4.64+0x22], R33 ;  /* 0x0000222104005986 */ /* 0x000fe2000c101524 */
[----:B------:R-:W-:Y:S01]  /*7b20*/  ISETP.GT.AND P5, PT, R3, RZ, P0 ;  /* 0x000000ff0300720c */ /* 0x000fe200007a4270 */
[----:B------:R-:W-:Y:S01]  /*7b30*/  FMUL R48, R48, R153 ;  /* 0x0000009930307220 */ /* 0x000fe20000400000 */
[----:B------:R-:W-:Y:S01]  /*7b40*/  F2FP.BF16.F32.PACK_AB R35, RZ, R35 ;  /* 0x00000023ff23723e */ /* 0x000fe200000010ff */
[----:B------:R-:W-:Y:S01]  /*7b50*/  @P2 STG.E.U16 desc[UR36][R6.64+0x20], R34 ;  /* 0x0000202206002986 */ /* 0x000fe2000c101524 */
[----:B------:R-:W-:Y:S01]  /*7b60*/  F2FP.BF16.F32.PACK_AB R36, RZ, R36 ;  /* 0x00000024ff24723e */ /* 0x000fe200000010ff */
[-C--:B------:R-:W-:Y:S01]  /*7b70*/  FMUL R49, R49, R153.reuse ;  /* 0x0000009931317220 */ /* 0x080fe20000400000 */
[C---:B------:R-:W-:Y:S01]  /*7b80*/  ISETP.GT.AND P2, PT, R3.reuse, 0x8, P1 ;  /* 0x000000080300780c */ /* 0x040fe20000f44270 */
[----:B------:R-:W-:Y:S01]  /*7b90*/  @P3 STG.E.U16 desc[UR36][R6.64+0x22], R35 ;  /* 0x0000222306003986 */ /* 0x000fe2000c101524 */
[----:B------:R-:W-:Y:S01]  /*7ba0*/  ISETP.GT.AND P1, PT, R0, 0x20, PT ;  /* 0x000000200000780c */ /* 0x000fe20003f24270 */
[----:B------:R-:W-:Y:S01]  /*7bb0*/  FMUL R50, R50, R153 ;  /* 0x0000009932327220 */ /* 0x000fe20000400000 */
[----:B------:R-:W-:Y:S01]  /*7bc0*/  F2FP.BF16.F32.PACK_AB R37, RZ, R37 ;  /* 0x00000025ff25723e */ /* 0x000fe200000010ff */
[----:B------:R-:W-:Y:S01]  /*7bd0*/  @P4 STG.E.U16 desc[UR36][R4.64+0x30], R36 ;  /* 0x0000302404004986 */ /* 0x000fe2000c101524 */
[----:B------:R-:W-:Y:S01]  /*7be0*/  ISETP.GT.AND P3, PT, R3, 0x8, P0 ;  /* 0x000000080300780c */ /* 0x000fe20000764270 */
[-C--:B------:R-:W-:Y:S01]  /*7bf0*/  FMUL R51, R51, R153.reuse ;  /* 0x0000009933337220 */ /* 0x080fe20000400000 */
[----:B------:R-:W-:Y:S01]  /*7c00*/  ISETP.GT.AND P0, PT, R0, 0x21, PT ;  /* 0x000000210000780c */ /* 0x000fe20003f04270 */
[----:B------:R-:W-:Y:S01]  /*7c10*/  @P5 STG.E.U16 desc[UR36][R4.64+0x32], R37 ;  /* 0x0000322504005986 */ /* 0x000fe2000c101524 */
[----:B------:R-:W-:Y:S01]  /*7c20*/  ISETP.GT.AND P4, PT, R3, RZ, P1 ;  /* 0x000000ff0300720c */ /* 0x000fe20000f84270 */
[-C--:B------:R-:W-:Y:S01]  /*7c30*/  FMUL R52, R52, R153.reuse ;  /* 0x0000009934347220 */ /* 0x080fe20000400000 */
[----:B------:R-:W-:Y:S01]  /*7c40*/  F2FP.BF16.F32.PACK_AB R38, RZ, R38 ;  /* 0x00000026ff26723e */ /* 0x000fe200000010ff */
[-C--:B------:R-:W-:Y:S01]  /*7c50*/  FMUL R53, R53, R153.reuse ;  /* 0x0000009935357220 */ /* 0x080fe20000400000 */
        /* <DEDUP_REMOVED lines=325> */
[----:B------:R-:W-:Y:S01]  /*90b0*/  FMUL R151, R151, R153 ;  /* 0x0000009997977220 */ /* 0x000fe20000400000 */
[----:B------:R-:W-:Y:S01]  /*90c0*/  ISETP.GT.AND P2, PT, R3, 0x8, P1 ;  /* 0x000000080300780c */ /* 0x000fe20000f44270 */
[----:B------:R-:W-:Y:S01]  /*90d0*/  @P3 STG.E.U16 desc[UR36][R6.64+0x132], R103 ;  /* 0x0001326706003986 */ /* 0x000fe2000c101524 */
[----:B------:R-:W-:-:S02]  /*90e0*/  ISETP.GT.AND P1, PT, R0, 0xa8, PT ;  /* 0x000000a80000780c */ /* 0x000fc40003f24270 */
[----:B------:R-:W-:Y:S01]  /*90f0*/  F2FP.BF16.F32.PACK_AB R105, RZ, R105 ;  /* 0x00000069ff69723e */ /* 0x000fe200000010ff */
[----:B------:R-:W-:Y:S01]  /*9100*/  @P4 STG.E.U16 desc[UR36][R4.64+0x140], R104 ;  /* 0x0001406804004986 */ /* 0x000fe2000c101524 */
[C---:B------:R-:W-:Y:S02]  /*9110*/  ISETP.GT.AND P3, PT, R3.reuse, 0x8, P0 ;  /* 0x000000080300780c */ /* 0x040fe40000764270 */
[----:B------:R-:W-:Y:S01]  /*9120*/  ISETP.GT.AND P0, PT, R0, 0xa9, PT ;  /* 0x000000a90000780c */ /* 0x000fe20003f04270 */
[----:B------:R-:W-:Y:S01]  /*9130*/  @P5 STG.E.U16 desc[UR36][R4.64+0x142], R105 ;  /* 0x0001426904005986 */ /* 0x000fe2000c101524 */
[C---:B------:R-:W-:Y:S02]  /*9140*/  ISETP.GT.AND P4, PT, R3.reuse, RZ, P1 ;  /* 0x000000ff0300720c */ /* 0x040fe40000f84270 */
[----:B------:R-:W-:Y:S02]  /*9150*/  F2FP.BF16.F32.PACK_AB R106, RZ, R106 ;  /* 0x0000006aff6a723e */ /* 0x000fe400000010ff */
[----:B------:R-:W-:-:S02]  /*9160*/  ISETP.GT.AND P5, PT, R3, RZ, P0 ;  /* 0x000000ff0300720c */ /* 0x000fc400007a4270 */
[----:B------:R-:W-:Y:S01]  /*9170*/  F2FP.BF16.F32.PACK_AB R107, RZ, R107 ;  /* 0x0000006bff6b723e */ /* 0x000fe200000010ff */
[----:B------:R-:W-:Y:S01]  /*9180*/  @P2 STG.E.U16 desc[UR36][R6.64+0x140], R106 ;  /* 0x0001406a06002986 */ /* 0x000fe2000c101524 */
[----:B------:R-:W-:Y:S02]  /*9190*/  F2FP.BF16.F32.PACK_AB R108, RZ, R108 ;  /* 0x0000006cff6c723e */ /* 0x000fe400000010ff */
[C---:B------:R-:W-:Y:S01]  /*91a0*/  ISETP.GT.AND P2, PT, R3.reuse, 0x8, P1 ;  /* 0x000000080300780c */ /* 0x040fe20000f44270 */
[----:B------:R-:W-:Y:S01]  /*91b0*/  @P3 STG.E.U16 desc[UR36][R6.64+0x142], R107 ;  /* 0x0001426b06003986 */ /* 0x000fe2000c101524 */
[----:B------:R-:W-:Y:S02]  /*91c0*/  ISETP.GT.AND P1, PT, R0, 0xb0, PT ;  /* 0x000000b00000780c */ /* 0x000fe40003f24270 */
[----:B------:R-:W-:Y:S01]  /*91d0*/  F2FP.BF16.F32.PACK_AB R109, RZ, R109 ;  /* 0x0000006dff6d723e */ /* 0x000fe200000010ff */
[----:B------:R-:W-:Y:S01]  /*91e0*/  @P4 STG.E.U16 desc[UR36][R4.64+0x150], R108 ;  /* 0x0001506c04004986 */ /* 0x000fe2000c101524 */
[----:B------:R-:W-:-:S02]  /*91f0*/  ISETP.GT.AND P3, PT, R3, 0x8, P0 ;  /* 0x000000080300780c */ /* 0x000fc40000764270 */
[----:B------:R-:W-:Y:S01]  /*9200*/  ISETP.GT.AND P0, PT, R0, 0xb1, PT ;  /* 0x000000b10000780c */ /* 0x000fe20003f04270 */
[----:B------:R-:W-:Y:S01]  /*9210*/  @P5 STG.E.U16 desc[UR36][R4.64+0x152], R109 ;  /* 0x0001526d04005986 */ /* 0x000fe2000c101524 */
[C---:B------:R-:W-:Y:S02]  /*9220*/  ISETP.GT.AND P4, PT, R3.reuse, RZ, P1 ;  /* 0x000000ff0300720c */ /* 0x040fe40000f84270 */
[----:B------:R-:W-:Y:S02]  /*9230*/  F2FP.BF16.F32.PACK_AB R110, RZ, R110 ;  /* 0x0000006eff6e723e */ /* 0x000fe400000010ff */
[----:B------:R-:W-:Y:S02]  /*9240*/  ISETP.GT.AND P5, PT, R3, RZ, P0 ;  /* 0x000000ff0300720c */ /* 0x000fe400007a4270 */
[----:B------:R-:W-:Y:S01]  /*9250*/  F2FP.BF16.F32.PACK_AB R111, RZ, R111 ;  /* 0x0000006fff6f723e */ /* 0x000fe200000010ff */
[----:B------:R-:W-:Y:S01]  /*9260*/  @P2 STG.E.U16 desc[UR36][R6.64+0x150], R110 ;  /* 0x0001506e06002986 */ /* 0x000fe2000c101524 */
[----:B------:R-:W-:-:S02]  /*9270*/  F2FP.BF16.F32.PACK_AB R112, RZ, R112 ;  /* 0x00000070ff70723e */ /* 0x000fc400000010ff */
[C---:B------:R-:W-:Y:S01]  /*9280*/  ISETP.GT.AND P2, PT, R3.reuse, 0x8, P1 ;  /* 0x000000080300780c */ /* 0x040fe20000f44270 */
[----:B------:R-:W-:Y:S01]  /*9290*/  @P3 STG.E.U16 desc[UR36][R6.64+0x152], R111 ;  /* 0x0001526f06003986 */ /* 0x000fe2000c101524 */
[C---:B------:R-:W-:Y:S02]  /*92a0*/  ISETP.GT.AND P1, PT, R0.reuse, 0xb8, PT ;  /* 0x000000b80000780c */ /* 0x040fe40003f24270 */
[----:B------:R-:W-:Y:S01]  /*92b0*/  F2FP.BF16.F32.PACK_AB R113, RZ, R113 ;  /* 0x00000071ff71723e */ /* 0x000fe200000010ff */
[----:B------:R-:W-:Y:S01]  /*92c0*/  @P4 STG.E.U16 desc[UR36][R4.64+0x160], R112 ;  /* 0x0001607004004986 */ /* 0x000fe2000c101524 */
[C---:B------:R-:W-:Y:S02]  /*92d0*/  ISETP.GT.AND P3, PT, R3.reuse, 0x8, P0 ;  /* 0x000000080300780c */ /* 0x040fe40000764270 */
[----:B------:R-:W-:Y:S01]  /*92e0*/  ISETP.GT.AND P0, PT, R0, 0xb9, PT ;  /* 0x000000b90000780c */ /* 0x000fe20003f04270 */
[----:B------:R-:W-:Y:S01]  /*92f0*/  @P5 STG.E.U16 desc[UR36][R4.64+0x162], R113 ;  /* 0x0001627104005986 */ /* 0x000fe2000c101524 */
[----:B------:R-:W-:-:S02]  /*9300*/  ISETP.GT.AND P4, PT, R3, RZ, P1 ;  /* 0x000000ff0300720c */ /* 0x000fc40000f84270 */
[----:B------:R-:W-:Y:S02]  /*9310*/  F2FP.BF16.F32.PACK_AB R114, RZ, R114 ;  /* 0x00000072ff72723e */ /* 0x000fe400000010ff */
[C---:B------:R-:W-:Y:S02]  /*9320*/  ISETP.GT.AND P5, PT, R3.reuse, RZ, P0 ;  /* 0x000000ff0300720c */ /* 0x040fe400007a4270 */
[----:B------:R-:W-:Y:S01]  /*9330*/  F2FP.BF16.F32.PACK_AB R115, RZ, R115 ;  /* 0x00000073ff73723e */ /* 0x000fe200000010ff */
[----:B------:R-:W-:Y:S01]  /*9340*/  @P2 STG.E.U16 desc[UR36][R6.64+0x160], R114 ;  /* 0x0001607206002986 */ /* 0x000fe2000c101524 */
[----:B------:R-:W-:Y:S02]  /*9350*/  F2FP.BF16.F32.PACK_AB R116, RZ, R116 ;  /* 0x00000074ff74723e */ /* 0x000fe400000010ff */
        /* <DEDUP_REMOVED lines=65> */
[----:B------:R-:W-:Y:S02]  /*9770*/  ISETP.GT.AND P5, PT, R3, RZ, P0 ;  /* 0x000000ff0300720c */ /* 0x000fe400007a4270 */
[----:B------:R-:W-:Y:S02]  /*9780*/  F2FP.BF16.F32.PACK_AB R134, RZ, R134 ;  /* 0x00000086ff86723e */ /* 0x000fe400000010ff */
[----:B------:R-:W-:Y:S02]  /*9790*/  F2FP.BF16.F32.PACK_AB R135, RZ, R135 ;  /* 0x00000087ff87723e */ /* 0x000fe400000010ff */
[----:B------:R-:W-:Y:S01]  /*97a0*/  F2FP.BF16.F32.PACK_AB R136, RZ, R136 ;  /* 0x00000088ff88723e */ /* 0x000fe200000010ff */
[----:B------:R-:W-:Y:S01]  /*97b0*/  @P2 STG.E.U16 desc[UR36][R6.64+0x1b0], R134 ;  /* 0x0001b08606002986 */ /* 0x000fe2000c101524 */
[----:B------:R-:W-:-:S02]  /*97c0*/  F2FP.BF16.F32.PACK_AB R137, RZ, R137 ;  /* 0x00000089ff89723e */ /* 0x000fc400000010ff */
[C---:B------:R-:W-:Y:S01]  /*97d0*/  ISETP.GT.AND P1, PT, R3.reuse, 0x8, P1 ;  /* 0x000000080300780c */ /* 0x040fe20000f24270 */
[----:B------:R-:W-:Y:S01]  /*97e0*/  @P3 STG.E.U16 desc[UR36][R6.64+0x1b2], R135 ;  /* 0x0001b28706003986 */ /* 0x000fe2000c101524 */
[C---:B------:R-:W-:Y:S02]  /*97f0*/  ISETP.GT.AND P2, PT, R3.reuse, 0x8, P0 ;  /* 0x000000080300780c */ /* 0x040fe40000744270 */
[C---:B------:R-:W-:Y:S01]  /*9800*/  ISETP.GT.AND P0, PT, R0.reuse, 0xe9, PT ;  /* 0x000000e90000780c */ /* 0x040fe20003f04270 */
[----:B------:R-:W-:Y:S01]  /*9810*/  @P4 STG.E.U16 desc[UR36][R4.64+0x1c0], R136 ;  /* 0x0001c08804004986 */ /* 0x000fe2000c101524 */
[----:B------:R-:W-:Y:S02]  /*9820*/  ISETP.GT.AND P4, PT, R0, 0xe8, PT ;  /* 0x000000e80000780c */ /* 0x000fe40003f84270 */
[----:B------:R-:W-:Y:S01]  /*9830*/  F2FP.BF16.F32.PACK_AB R138, RZ, R138 ;  /* 0x0000008aff8a723e */ /* 0x000fe200000010ff */
[----:B------:R-:W-:Y:S01]  /*9840*/  @P5 STG.E.U16 desc[UR36][R4.64+0x1c2], R137 ;  /* 0x0001c28904005986 */ /* 0x000fe2000c101524 */
[----:B------:R-:W-:-:S02]  /*9850*/  ISETP.GT.AND P5, PT, R3, RZ, P4 ;  /* 0x000000ff0300720c */ /* 0x000fc400027a4270 */
[----:B------:R-:W-:Y:S01]  /*9860*/  F2FP.BF16.F32.PACK_AB R139, RZ, R139 ;  /* 0x0000008bff8b723e */ /* 0x000fe200000010ff */
[----:B------:R-:W-:Y:S01]  /*9870*/  @P1 STG.E.U16 desc[UR36][R6.64+0x1c0], R138 ;  /* 0x0001c08a06001986 */ /* 0x000fe2000c101524 */
[----:B------:R-:W-:Y:S02]  /*9880*/  F2FP.BF16.F32.PACK_AB R140, RZ, R140 ;  /* 0x0000008cff8c723e */ /* 0x000fe400000010ff */
[C---:B------:R-:W-:Y:S01]  /*9890*/  ISETP.GT.AND P3, PT, R3.reuse, RZ, P0 ;  /* 0x000000ff0300720c */ /* 0x040fe20000764270 */
[----:B------:R-:W-:Y:S01]  /*98a0*/  @P2 STG.E.U16 desc[UR36][R6.64+0x1c2], R139 ;  /* 0x0001c28b06002986 */ /* 0x000fe2000c101524 */
[C---:B------:R-:W-:Y:S02]  /*98b0*/  ISETP.GT.AND P4, PT, R3.reuse, 0x8, P4 ;  /* 0x000000080300780c */ /* 0x040fe40002784270 */
[----:B------:R-:W-:Y:S02]  /*98c0*/  F2FP.BF16.F32.PACK_AB R141, RZ, R141 ;  /* 0x0000008dff8d723e */ /* 0x000fe400000010ff */
[----:B------:R-:W-:Y:S01]  /*98d0*/  F2FP.BF16.F32.PACK_AB R142, RZ, R142 ;  /* 0x0000008eff8e723e */ /* 0x000fe200000010ff */
[----:B------:R-:W-:Y:S01]  /*98e0*/  @P5 STG.E.U16 desc[UR36][R4.64+0x1d0], R140 ;  /* 0x0001d08c04005986 */ /* 0x000fe2000c101524 */
[----:B------:R-:W-:-:S02]  /*98f0*/  ISETP.GT.AND P5, PT, R3, 0x8, P0 ;  /* 0x000000080300780c */ /* 0x000fc400007a4270 */
[----:B------:R-:W-:Y:S02]  /*9900*/  F2FP.BF16.F32.PACK_AB R143, RZ, R143 ;  /* 0x0000008fff8f723e */ /* 0x000fe400000010ff */
[C---:B------:R-:W-:Y:S01]  /*9910*/  ISETP.GT.AND P0, PT, R0.reuse, 0xf1, PT ;  /* 0x000000f10000780c */ /* 0x040fe20003f04270 */
[----:B------:R-:W-:Y:S01]  /*9920*/  @P3 STG.E.U16 desc[UR36][R4.64+0x1d2], R141 ;  /* 0x0001d28d04003986 */ /* 0x000fe2000c101524 */
[----:B------:R-:W-:Y:S02]  /*9930*/  ISETP.GT.AND P3, PT, R0, 0xf0, PT ;  /* 0x000000f00000780c */ /* 0x000fe40003f64270 */
[----:B------:R-:W-:Y:S01]  /*9940*/  F2FP.BF16.F32.PACK_AB R144, RZ, R144 ;  /* 0x00000090ff90723e */ /* 0x000fe200000010ff */
[----:B------:R-:W-:Y:S01]  /*9950*/  @P4 STG.E.U16 desc[UR36][R6.64+0x1d0], R142 ;  /* 0x0001d08e06004986 */ /* 0x000fe2000c101524 */
[C---:B------:R-:W-:Y:S02]  /*9960*/  ISETP.GT.AND P4, PT, R3.reuse, RZ, P3 ;  /* 0x000000ff0300720c */ /* 0x040fe40001f84270 */
[C---:B------:R-:W-:Y:S01]  /*9970*/  ISETP.GT.AND P3, PT, R3.reuse, 0x8, P3 ;  /* 0x000000080300780c */ /* 0x040fe20001f64270 */
[----:B------:R-:W-:Y:S01]  /*9980*/  @P5 STG.E.U16 desc[UR36][R6.64+0x1d2], R143 ;  /* 0x0001d28f06005986 */ /* 0x000fe2000c101524 */
[----:B------:R-:W-:-:S02]  /*9990*/  ISETP.GT.AND P5, PT, R3, RZ, P0 ;  /* 0x000000ff0300720c */ /* 0x000fc400007a4270 */
[----:B------:R-:W-:Y:S02]  /*99a0*/  F2FP.BF16.F32.PACK_AB R145, RZ, R145 ;  /* 0x00000091ff91723e */ /* 0x000fe400000010ff */
[C---:B------:R-:W-:Y:S02]  /*99b0*/  ISETP.GT.AND P0, PT, R3.reuse, 0x8, P0 ;  /* 0x000000080300780c */ /* 0x040fe40000704270 */
[C---:B------:R-:W-:Y:S02]  /*99c0*/  ISETP.GT.AND P1, PT, R0.reuse, 0xf9, PT ;  /* 0x000000f90000780c */ /* 0x040fe40003f24270 */
[----:B------:R-:W-:Y:S01]  /*99d0*/  ISETP.GT.AND P2, PT, R0, 0xf8, PT ;  /* 0x000000f80000780c */ /* 0x000fe20003f44270 */
[----:B------:R-:W-:Y:S01]  /*99e0*/  @P4 STG.E.U16 desc[UR36][R4.64+0x1e0], R144 ;  /* 0x0001e09004004986 */ /* 0x000fe2000c101524 */
[C---:B------:R-:W-:Y:S01]  /*99f0*/  ISETP.GT.AND P4, PT, R3.reuse, RZ, P1 ;  /* 0x000000ff0300720c */ /* 0x040fe20000f84270 */
[----:B------:R-:W-:Y:S01]  /*9a00*/  @P3 IMAD.MOV.U32 R2, RZ, RZ, R6 ;  /* 0x000000ffff023224 */ /* 0x000fe200078e0006 */
[C---:B------:R-:W-:Y:S01]  /*9a10*/  ISETP.GT.AND P1, PT, R3.reuse, 0x8, P1 ;  /* 0x000000080300780c */ /* 0x040fe20000f24270 */
[----:B------:R-:W-:Y:S01]  /*9a20*/  @P5 STG.E.U16 desc[UR36][R4.64+0x1e2], R145 ;  /* 0x0001e29104005986 */ /* 0x000fe2000c101524 */
[----:B------:R-:W-:-:S02]  /*9a30*/  ISETP.GT.AND P5, PT, R3, RZ, P2 ;  /* 0x000000ff0300720c */ /* 0x000fc400017a4270 */
[----:B------:R-:W-:Y:S01]  /*9a40*/  ISETP.GT.AND P2, PT, R3, 0x8, P2 ;  /* 0x000000080300780c */ /* 0x000fe20001744270 */
[----:B------:R-:W-:Y:S01]  /*9a50*/  @P3 IMAD.MOV.U32 R3, RZ, RZ, R7 ;  /* 0x000000ffff033224 */ /* 0x000fe200078e0007 */
[----:B------:R-:W-:Y:S02]  /*9a60*/  F2FP.BF16.F32.PACK_AB R146, RZ, R146 ;  /* 0x00000092ff92723e */ /* 0x000fe400000010ff */
[----:B------:R-:W-:Y:S02]  /*9a70*/  F2FP.BF16.F32.PACK_AB R147, RZ, R147 ;  /* 0x00000093ff93723e */ /* 0x000fe400000010ff */
[----:B------:R-:W-:Y:S01]  /*9a80*/  F2FP.BF16.F32.PACK_AB R148, RZ, R148 ;  /* 0x00000094ff94723e */ /* 0x000fe200000010ff */
[----:B------:R0:W-:Y:S01]  /*9a90*/  @P3 STG.E.U16 desc[UR36][R2.64+0x1e0], R146 ;  /* 0x0001e09202003986 */ /* 0x0001e2000c101524 */
[----:B------:R-:W-:Y:S02]  /*9aa0*/  F2FP.BF16.F32.PACK_AB R149, RZ, R149 ;  /* 0x00000095ff95723e */ /* 0x000fe400000010ff */
[----:B------:R-:W-:-:S02]  /*9ab0*/  F2FP.BF16.F32.PACK_AB R150, RZ, R150 ;  /* 0x00000096ff96723e */ /* 0x000fc400000010ff */
[----:B------:R-:W-:Y:S01]  /*9ac0*/  F2FP.BF16.F32.PACK_AB R151, RZ, R151 ;  /* 0x00000097ff97723e */ /* 0x000fe200000010ff */
[----:B0-----:R-:W-:Y:S02]  /*9ad0*/  @P0 IMAD.MOV.U32 R2, RZ, RZ, R6 ;  /* 0x000000ffff020224 */ /* 0x001fe400078e0006 */
[----:B------:R-:W-:-:S05]  /*9ae0*/  @P0 IMAD.MOV.U32 R3, RZ, RZ, R7 ;  /* 0x000000ffff030224 */ /* 0x000fca00078e0007 */
[----:B------:R0:W-:Y:S02]  /*9af0*/  @P0 STG.E.U16 desc[UR36][R2.64+0x1e2], R147 ;  /* 0x0001e29302000986 */ /* 0x0001e4000c101524 */
[----:B0-----:R-:W-:Y:S02]  /*9b00*/  @P5 IMAD.MOV.U32 R2, RZ, RZ, R4 ;  /* 0x000000ffff025224 */ /* 0x001fe400078e0004 */
[----:B------:R-:W-:-:S05]  /*9b10*/  @P5 IMAD.MOV.U32 R3, RZ, RZ, R5 ;  /* 0x000000ffff035224 */ /* 0x000fca00078e0005 */
[----:B------:R0:W-:Y:S04]  /*9b20*/  @P5 STG.E.U16 desc[UR36][R2.64+0x1f0], R148 ;  /* 0x0001f09402005986 */ /* 0x0001e8000c101524 */
[----:B------:R1:W-:Y:S01]  /*9b30*/  @P4 STG.E.U16 desc[UR36][R4.64+0x1f2], R149 ;  /* 0x0001f29504004986 */ /* 0x0003e2000c101524 */
[----:B0-----:R-:W-:Y:S02]  /*9b40*/  @P2 IMAD.MOV.U32 R2, RZ, RZ, R6 ;  /* 0x000000ffff022224 */ /* 0x001fe400078e0006 */
[----:B------:R-:W-:-:S05]  /*9b50*/  @P2 IMAD.MOV.U32 R3, RZ, RZ, R7 ;  /* 0x000000ffff032224 */ /* 0x000fca00078e0007 */
[----:B------:R1:W-:Y:S04]  /*9b60*/  @P2 STG.E.U16 desc[UR36][R2.64+0x1f0], R150 ;  /* 0x0001f09602002986 */ /* 0x0003e8000c101524 */
[----:B------:R1:W-:Y:S02]  /*9b70*/  @P1 STG.E.U16 desc[UR36][R6.64+0x1f2], R151 ;  /* 0x0001f29706001986 */ /* 0x0003e4000c101524 */
.L_x_287:
[----:B------:R-:W-:Y:S05]  /*9b80*/  BSYNC B0 ;  /* 0x0000000000007941 */ /* 0x000fea0003800000 */
.L_x_33:
[----:B01----:R-:W2:Y:S01]  /*9b90*/  LDL.64 R2, [R1] ;  /* 0x0000000001027983 */ /* 0x003ea20000100a00 */
[----:B------:R-:W-:Y:S01]  /*9ba0*/  ULDC.64 UR4, c[0x0][0x650] ;  /* 0x0001940000047ab9 */ /* 0x000fe20000000a00 */
[----:B------:R0:W-:Y:S01]  /*9bb0*/  SYNCS.ARRIVE.TRANS64.A1T0 RZ, [R160+UR45], RZ ;  /* 0x000000ffa0ff79a7 */ /* 0x0001e2000810002d */
[----:B------:R-:W-:Y:S01]  /*9bc0*/  PRMT R0, RZ, 0x7610, R0 ;  /* 0x00007610ff007816 */ /* 0x000fe20000000000 */
[----:B------:R-:W-:Y:S02]  /*9bd0*/  IMAD.MOV.U32 R19, RZ, RZ, -0x1 ;  /* 0xffffffffff137424 */ /* 0x000fe400078e00ff */
[----:B-----5:R-:W-:Y:S01]  /*9be0*/  IMAD.MOV.U32 R22, RZ, RZ, -0x1 ;  /* 0xffffffffff167424 */ /* 0x020fe200078e00ff */
[----:B--2---:R-:W-:-:S04]  /*9bf0*/  LEA R18, P0, R2, R18, 0x1 ;  /* 0x0000001202127211 */ /* 0x004fc800078008ff */
[----:B------:R-:W-:Y:S01]  /*9c00*/  LEA.HI.X R17, R2, R17, R23, 0x1, P0 ;  /* 0x0000001102117211 */ /* 0x000fe200000f0c17 */
[----:B------:R-:W-:Y:S01]  /*9c10*/  IMAD.MOV.U32 R2, RZ, RZ, -0x1 ;  /* 0xffffffffff027424 */ /* 0x000fe200078e00ff */
[----:B------:R-:W-:-:S04]  /*9c20*/  ISETP.GE.U32.AND P0, PT, R18, UR4, PT ;  /* 0x0000000412007c0c */ /* 0x000fc8000bf06070 */
[----:B------:R-:W-:-:S13]  /*9c30*/  ISETP.GE.U32.AND.EX P0, PT, R17, UR5, PT, P0 ;  /* 0x0000000511007c0c */ /* 0x000fda000bf06100 */
[----:B0-----:R-:W-:Y:S05]  /*9c40*/  @P0 BRA `(.L_x_288) ;  /* 0x0000000400700947 */ /* 0x001fea0003800000 */
[----:B------:R-:W0:Y:S01]  /*9c50*/  S2R R10, SR_CTAID.X ;  /* 0x00000000000a7919 */ /* 0x000e220000002500 */
[----:B---34-:R-:W1:Y:S01]  /*9c60*/  LDC.64 R8, c[0x0][0x628] ;  /* 0x00018a00ff087b82 */ /* 0x018e620000000a00 */
[----:B------:R-:W-:Y:S01]  /*9c70*/  ULDC UR4, c[0x0][0x150] ;  /* 0x0000540000047ab9 */ /* 0x000fe20000000800 */
[----:B------:R-:W-:Y:S01]  /*9c80*/  IMAD.MOV.U32 R6, RZ, RZ, R18 ;  /* 0x000000ffff067224 */ /* 0x000fe200078e0012 */
[----:B------:R-:W2:Y:S01]  /*9c90*/  S2R R20, SR_CTAID.Y ;  /* 0x0000000000147919 */ /* 0x000ea20000002600 */
[----:B------:R-:W-:-:S04]  /*9ca0*/  IMAD.MOV.U32 R7, RZ, RZ, R17 ;  /* 0x000000ffff077224 */ /* 0x000fc800078e0011 */
[----:B------:R-:W3:Y:S08]  /*9cb0*/  LDC R15, c[0x0][0x144] ;  /* 0x00005100ff0f7b82 */ /* 0x000ef00000000800 */
[----:B------:R-:W4:Y:S08]  /*9cc0*/  LDC R0, c[0x0][0x630] ;  /* 0x00018c00ff007b82 */ /* 0x000f300000000800 */
[----:B------:R-:W2:Y:S01]  /*9cd0*/  LDC.64 R12, c[0x0][0x620] ;  /* 0x00018800ff0c7b82 */ /* 0x000ea20000000a00 */
[----:B-1----:R-:W-:-:S04]  /*9ce0*/  ISETP.NE.U32.AND P0, PT, R8, RZ, PT ;  /* 0x000000ff0800720c */ /* 0x002fc80003f05070 */
[----:B------:R-:W-:Y:S02]  /*9cf0*/  ISETP.NE.AND.EX P0, PT, R9, RZ, PT, P0 ;  /* 0x000000ff0900720c */ /* 0x000fe40003f05300 */
[----:B0-----:R-:W-:-:S05]  /*9d00*/  I2FP.F32.U32 R2, R10 ;  /* 0x0000000a00027245 */ /* 0x001fca0000201000 */
[----:B------:R-:W-:-:S04]  /*9d10*/  FMUL R2, R2, UR4 ;  /* 0x0000000402027c20 */ /* 0x000fc80008400000 */
[----:B------:R0:W1:Y:S02]  /*9d20*/  F2I.U32.TRUNC.NTZ R14, R2 ;  /* 0x00000002000e7305 */ /* 0x000064000020f000 */
[----:B---34-:R-:W-:Y:S05]  /*9d30*/  @!P0 BRA `(.L_x_289) ;  /* 0x0000000000288947 */ /* 0x018fea0003800000 */
[----:B------:R-:W3:Y:S02]  /*9d40*/  LDC R3, c[0x0][0x634] ;  /* 0x00018d00ff037b82 */ /* 0x000ee40000000800 */
[----:B---3--:R-:W-:-:S05]  /*9d50*/  IADD3 R7, P0, R18, R3, RZ ;  /* 0x0000000312077210 */ /* 0x008fca0007f1e0ff */
[----:B------:R-:W-:-:S04]  /*9d60*/  IMAD.X R11, RZ, RZ, R17, P0 ;  /* 0x000000ffff0b7224 */ /* 0x000fc800000e0611 */
[----:B0-----:R-:W-:-:S04]  /*9d70*/  IMAD.WIDE.U32 R2, R11, R8, RZ ;  /* 0x000000080b027225 */ /* 0x001fc800078e00ff */
[----:B------:R-:W-:-:S04]  /*9d80*/  IMAD.WIDE.U32 R4, P0, R7, R9, R2 ;  /* 0x0000000907047225 */ /* 0x000fc80007800002 */
[----:B------:R-:W-:-:S04]  /*9d90*/  IMAD.WIDE.U32 R2, R7, R8, RZ ;  /* 0x0000000807027225 */ /* 0x000fc800078e00ff */
[----:B------:R-:W-:Y:S01]  /*9da0*/  IMAD.X R7, RZ, RZ, RZ, P0 ;  /* 0x000000ffff077224 */ /* 0x000fe200000e06ff */
[----:B------:R-:W-:Y:S01]  /*9db0*/  IADD3 RZ, P0, R3, R4, RZ ;  /* 0x0000000403ff7210 */ /* 0x000fe20007f1e0ff */
[----:B------:R-:W-:-:S04]  /*9dc0*/  IMAD.MOV.U32 R6, RZ, RZ, R5 ;  /* 0x000000ffff067224 */ /* 0x000fc800078e0005 */
[----:B------:R-:W-:-:S08]  /*9dd0*/  IMAD.WIDE.U32.X R6, R11, R9, R6, P0 ;  /* 0x000000090b067225 */ /* 0x000fd000000e0406 */
.L_x_289:
[----:B------:R-:W3:Y:S01]  /*9de0*/  LDC.64 R26, c[0x0][0x640] ;  /* 0x00019000ff1a7b82 */ /* 0x000ee20000000a00 */
[-C--:B------:R-:W-:Y:S01]  /*9df0*/  SHF.R.U64 R11, R6, R0.reuse, R7 ;  /* 0x00000000060b7219 */ /* 0x080fe20000001207 */
[----:B------:R-:W-:Y:S01]  /*9e00*/  IMAD.MOV.U32 R19, RZ, RZ, R17 ;  /* 0x000000ffff137224 */ /* 0x000fe200078e0011 */
[----:B------:R-:W-:Y:S01]  /*9e10*/  SHF.R.U32.HI R0, RZ, R0, R7 ;  /* 0x00000000ff007219 */ /* 0x000fe20000011607 */
[----:B-1----:R-:W-:Y:S01]  /*9e20*/  IMAD.MOV R14, RZ, RZ, -R14 ;  /* 0x000000ffff0e7224 */ /* 0x002fe200078e0a0e */
[----:B------:R-:W-:Y:S01]  /*9e30*/  IADD3 R5, P0, RZ, -R11, RZ ;  /* 0x8000000bff057210 */ /* 0x000fe20007f1e0ff */
[----:B------:R-:W-:Y:S01]  /*9e40*/  ULDC UR4, c[0x0][0x154] ;  /* 0x0000550000047ab9 */ /* 0x000fe20000000800 */
[----:B------:R-:W-:Y:S01]  /*9e50*/  IMAD.MOV.U32 R7, RZ, RZ, 0x1 ;  /* 0x00000001ff077424 */ /* 0x000fe200078e00ff */
[----:B------:R-:W1:Y:S01]  /*9e60*/  LDC R4, c[0x0][0x618] ;  /* 0x00018600ff047b82 */ /* 0x000e620000000800 */
[----:B------:R-:W-:Y:S02]  /*9e70*/  IMAD R22, R15, R14, R10 ;  /* 0x0000000e0f167224 */ /* 0x000fe400078e020a */
[----:B------:R-:W-:-:S04]  /*9e80*/  IMAD.X R3, RZ, RZ, ~R0, P0 ;  /* 0x000000ffff037224 */ /* 0x000fc800000e0e00 */
[-C--:B--2---:R-:W-:Y:S01]  /*9e90*/  IMAD R0, R3, R12.reuse, RZ ;  /* 0x0000000c03007224 */ /* 0x084fe200078e02ff */
[----:B------:R-:W2:Y:S01]  /*9ea0*/  LDC R6, c[0x0][0x608] ;  /* 0x00018200ff067b82 */ /* 0x000ea20000000800 */
[----:B0-----:R-:W-:-:S04]  /*9eb0*/  IMAD.WIDE.U32 R2, R5, R12, R18 ;  /* 0x0000000c05027225 */ /* 0x001fc800078e0012 */
[----:B------:R-:W-:Y:S01]  /*9ec0*/  IMAD R5, R5, R13, R0 ;  /* 0x0000000d05057224 */ /* 0x000fe200078e0200 */
[----:B------:R-:W-:Y:S02]  /*9ed0*/  I2FP.F32.U32 R0, R20 ;  /* 0x0000001400007245 */ /* 0x000fe40000201000 */
[----:B------:R-:W0:Y:S01]  /*9ee0*/  LDC R24, c[0x0][0x658] ;  /* 0x00019600ff187b82 */ /* 0x000e220000000800 */
[----:B------:R-:W-:Y:S01]  /*9ef0*/  IMAD.IADD R3, R3, 0x1, R5 ;  /* 0x0000000103037824 */ /* 0x000fe200078e0205 */
[----:B---3--:R-:W-:Y:S01]  /*9f00*/  ISETP.NE.U32.AND P0, PT, R26, RZ, PT ;  /* 0x000000ff1a00720c */ /* 0x008fe20003f05070 */
[----:B------:R-:W-:Y:S01]  /*9f10*/  FMUL R0, R0, UR4 ;  /* 0x0000000400007c20 */ /* 0x000fe20008400000 */
[----:B------:R-:W-:Y:S02]  /*9f20*/  IMAD.MOV.U32 R5, RZ, RZ, -0x1 ;  /* 0xffffffffff057424 */ /* 0x000fe400078e00ff */
[----:B------:R-:W-:Y:S01]  /*9f30*/  ISETP.NE.AND.EX P0, PT, R27, RZ, PT, P0 ;  /* 0x000000ff1b00720c */ /* 0x000fe20003f05300 */
[----:B------:R3:W4:Y:S01]  /*9f40*/  F2I.U32.TRUNC.NTZ R12, R0 ;  /* 0x00000000000c7305 */ /* 0x000722000020f000 */
[----:B------:R-:W3:Y:S01]  /*9f50*/  LDC R15, c[0x0][0x148] ;  /* 0x00005200ff0f7b82 */ /* 0x000ee20000000800 */
[----:B-1----:R-:W-:-:S02]  /*9f60*/  SHF.R.U64 R10, R2, R4, R3 ;  /* 0x00000004020a7219 */ /* 0x002fc40000001203 */
[----:B------:R-:W-:-:S05]  /*9f70*/  SHF.R.U32.HI R3, RZ, R4, R3 ;  /* 0x00000004ff037219 */ /* 0x000fca0000011603 */
[----:B------:R-:W1:Y:S01]  /*9f80*/  LDC R14, c[0x0][0x600] ;  /* 0x00018000ff0e7b82 */ /* 0x000e620000000800 */
[-CC-:B--2---:R-:W-:Y:S02]  /*9f90*/  SHF.R.U64 R8, R10, R6.reuse, R3.reuse ;  /* 0x000000060a087219 */ /* 0x184fe40000001203 */
[----:B------:R-:W-:-:S05]  /*9fa0*/  SHF.R.U32.HI R3, RZ, R6, R3 ;  /* 0x00000006ff037219 */ /* 0x000fca0000011603 */
[----:B------:R-:W2:Y:S01]  /*9fb0*/  LDC R21, c[0x0][0x648] ;  /* 0x00019200ff157b82 */ /* 0x000ea20000000800 */
[-CC-:B0-----:R-:W-:Y:S02]  /*9fc0*/  SHF.R.U64 R13, R8, R24.reuse, R3.reuse ;  /* 0x00000018080d7219 */ /* 0x181fe40000001203 */
[-C--:B------:R-:W-:Y:S02]  /*9fd0*/  SHF.L.U32 R5, R5, R24.reuse, RZ ;  /* 0x0000001805057219 */ /* 0x080fe400000006ff */
[-C--:B------:R-:W-:Y:S01]  /*9fe0*/  SHF.R.U32.HI R3, RZ, R24.reuse, R3 ;  /* 0x00000018ff037219 */ /* 0x080fe20000011603 */
[----:B------:R-:W-:Y:S01]  /*9ff0*/  IMAD.MOV.U32 R2, RZ, RZ, R13 ;  /* 0x000000ffff027224 */ /* 0x000fe200078e000d */
[----:B------:R-:W-:Y:S01]  /*a000*/  SHF.L.U32 R24, R7, R24, RZ ;  /* 0x0000001807187219 */ /* 0x000fe200000006ff */
[----:B------:R-:W0:Y:S01]  /*a010*/  LDC R25, c[0x0][0x638] ;  /* 0x00018e00ff197b82 */ /* 0x000e220000000800 */
[----:B------:R-:W-:-:S07]  /*a020*/  LOP3.LUT R19, RZ, R5, RZ, 0x33, !PT ;  /* 0x00000005ff137212 */ /* 0x000fce00078e33ff */
[----:B------:R-:W0:Y:S01]  /*a030*/  LDC R28, c[0x0][0x610] ;  /* 0x00018400ff1c7b82 */ /* 0x000e220000000800 */
[----:B----4-:R-:W-:Y:S05]  /*a040*/  @!P0 BRA `(.L_x_290) ;  /* 0x0000000000288947 */ /* 0x010fea0003800000 */
[----:B---3--:R-:W3:Y:S02]  /*a050*/  LDC R0, c[0x0][0x64c] ;  /* 0x00019300ff007b82 */ /* 0x008ee40000000800 */
[----:B---3--:R-:W-:-:S05]  /*a060*/  IADD3 R7, P0, R13, R0, RZ ;  /* 0x000000000d077210 */ /* 0x008fca0007f1e0ff */
        /* <DEDUP_REMOVED lines=8> */
.L_x_290:
[----:B------:R-:W4:Y:S01]  /*a0f0*/  LDC R4, c[0x0][0x65c] ;  /* 0x00019700ff047b82 */ /* 0x000f220000000800 */
[----:B--23--:R-:W-:Y:S01]  /*a100*/  SHF.R.U64 R0, R2, R21, R3 ;  /* 0x0000001502007219 */ /* 0x00cfe20000001203 */
[----:B-1----:R-:W-:Y:S01]  /*a110*/  VIADD R3, R14, 0xffffffff ;  /* 0xffffffff0e037836 */ /* 0x002fe20000000000 */
[----:B------:R-:W-:Y:S01]  /*a120*/  LOP3.LUT R19, R8, R19, RZ, 0xc0, !PT ;  /* 0x0000001308137212 */ /* 0x000fe200078ec0ff */
[----:B------:R-:W-:Y:S02]  /*a130*/  IMAD.MOV R12, RZ, RZ, -R12 ;  /* 0x000000ffff0c7224 */ /* 0x000fe400078e0a0c */
[----:B------:R-:W-:Y:S01]  /*a140*/  IMAD.MOV R2, RZ, RZ, -R0 ;  /* 0x000000ffff027224 */ /* 0x000fe200078e0a00 */
[----:B------:R-:W-:Y:S01]  /*a150*/  LOP3.LUT R3, R10, R3, RZ, 0xc0, !PT ;  /* 0x000000030a037212 */ /* 0x000fe200078ec0ff */
[----:B------:R-:W-:Y:S02]  /*a160*/  IMAD R19, R24, R0, R19 ;  /* 0x0000000018137224 */ /* 0x000fe400078e0213 */
[----:B0-----:R-:W-:-:S04]  /*a170*/  IMAD R0, R2, R25, R13 ;  /* 0x0000001902007224 */ /* 0x001fc800078e020d */
[----:B------:R-:W-:Y:S01]  /*a180*/  IMAD R2, R0, R14, R3 ;  /* 0x0000000e00027224 */ /* 0x000fe200078e0203 */
[----:B----4-:R-:W-:Y:S01]  /*a190*/  ISETP.NE.AND P0, PT, R4, 0x1, PT ;  /* 0x000000010400780c */ /* 0x010fe20003f05270 */
[----:B------:R-:W-:-:S05]  /*a1a0*/  IMAD.MOV.U32 R4, RZ, RZ, 0x1 ;  /* 0x00000001ff047424 */ /* 0x000fca00078e00ff */
[----:B------:R-:W-:-:S07]  /*a1b0*/  PRMT R0, R4, 0x7610, R0 ;  /* 0x0000761004007816 */ /* 0x000fce0000000000 */
[----:B------:R-:W-:-:S04]  /*a1c0*/  @P0 IMAD R22, R15, R12, R20 ;  /* 0x0000000c0f160224 */ /* 0x000fc800078e0214 */
[----:B------:R-:W-:-:S05]  /*a1d0*/  IMAD R19, R19, R28, R22 ;  /* 0x0000001c13137224 */ /* 0x000fca00078e0216 */
[----:B------:R-:W-:Y:S02]  /*a1e0*/  SEL R22, R2, R19, !P0 ;  /* 0x0000001302167207 */ /* 0x000fe40004000000 */
[----:B------:R-:W-:Y:S01]  /*a1f0*/  SEL R19, R19, R2, !P0 ;  /* 0x0000000213137207 */ /* 0x000fe20004000000 */
[----:B------:R-:W-:-:S07]  /*a200*/  IMAD.MOV.U32 R2, RZ, RZ, R11 ;  /* 0x000000ffff027224 */ /* 0x000fce00078e000b */
.L_x_288:
[----:B------:R-:W-:Y:S02]  /*a210*/  LOP3.LUT P0, RZ, R0, 0xff, RZ, 0xc0, !PT ;  /* 0x000000ff00ff7812 */ /* 0x000fe4000780c0ff */
[----:B------:R-:W-:-:S11]  /*a220*/  LOP3.LUT R173, R173, 0x1, RZ, 0x3c, !PT ;  /* 0x00000001adad7812 */ /* 0x000fd600078e3cff */
[----:B------:R-:W-:Y:S05]  /*a230*/  @P0 BRA `(.L_x_291) ;  /* 0xffffff7000c00947 */ /* 0x000fea000383ffff */
[----:B------:R-:W-:Y:S05]  /*a240*/  EXIT ;  /* 0x000000000000794d */ /* 0x000fea0003800000 */
.L_x_14:
[----:B------:R-:W-:-:S08]  /*a250*/  ISETP.NE.AND P0, PT, R0, RZ, PT ;  /* 0x000000ff0000720c */ /* 0x000fd00003f05270 */
[----:B0-----:R-:W0:-:S00]  /*a260*/  USETMAXREG.DEALLOC.CTAPOOL 0x28 ;  /* 0x00000028000079c8 */ /* 0x001e0000080e0500 */
[----:B------:R-:W-:Y:S05]  /*a270*/  @P0 EXIT ;  /* 0x000000000000094d */ /* 0x000fea0003800000 */
[----:B0-----:R-:W-:Y:S01]  /*a280*/  LOP3.LUT P0, RZ, R8, 0xff, RZ, 0xc0, !PT ;  /* 0x000000ff08ff7812 */ /* 0x001fe2000780c0ff */
[----:B------:R-:W-:Y:S02]  /*a290*/  IMAD.MOV.U32 R0, RZ, RZ, 0x1 ;  /* 0x00000001ff007424 */ /* 0x000fe400078e00ff */
[----:B------:R-:W-:-:S10]  /*a2a0*/  IMAD.MOV.U32 R7, RZ, RZ, RZ ;  /* 0x000000ffff077224 */ /* 0x000fd400078e00ff */
[----:B------:R-:W-:Y:S05]  /*a2b0*/  @!P0 BRA `(.L_x_292) ;  /* 0x0000000c001c8947 */ /* 0x000fea0003800000 */
[----:B------:R-:W-:Y:S01]  /*a2c0*/  LOP3.LUT P0, RZ, R4, 0x1f, RZ, 0xc0, !PT ;  /* 0x0000001f04ff7812 */ /* 0x000fe2000780c0ff */
[----:B------:R-:W-:Y:S01]  /*a2d0*/  ULDC UR5, c[0x0][0x658] ;  /* 0x0001960000057ab9 */ /* 0x000fe20000000800 */
[----:B------:R-:W-:Y:S01]  /*a2e0*/  UMOV UR6, 0xffffffff ;  /* 0xffffffff00067882 */ /* 0x000fe20000000000 */
[----:B------:R-:W-:Y:S01]  /*a2f0*/  BSSY B0, `(.L_x_292) ;  /* 0x00000c3000007945 */ /* 0x000fe20003800000 */
[----:B------:R-:W-:Y:S01]  /*a300*/  USHF.L.U32 UR6, UR6, UR5, URZ ;  /* 0x0000000506067299 */ /* 0x000fe2000800063f */
[C---:B------:R-:W-:Y:S01]  /*a310*/  ISETP.NE.AND P2, PT, R3.reuse, RZ, PT ;  /* 0x000000ff0300720c */ /* 0x040fe20003f45270 */
[----:B------:R-:W-:Y:S01]  /*a320*/  IMAD.MOV.U32 R8, RZ, RZ, 0x1 ;  /* 0x00000001ff087424 */ /* 0x000fe200078e00ff */
[----:B------:R-:W-:Y:S01]  /*a330*/  ISETP.NE.OR P0, PT, R3, RZ, !P0 ;  /* 0x000000ff0300720c */ /* 0x000fe20004705670 */
[----:B------:R-:W-:Y:S01]  /*a340*/  IMAD.MOV.U32 R0, RZ, RZ, 0x1 ;  /* 0x00000001ff007424 */ /* 0x000fe200078e00ff */
[----:B------:R-:W-:Y:S01]  /*a350*/  LOP3.LUT R6, R16, 0x2, RZ, 0xfc, !PT ;  /* 0x0000000210067812 */ /* 0x000fe200078efcff */
[----:B------:R-:W-:Y:S01]  /*a360*/  IMAD.MOV.U32 R7, RZ, RZ, RZ ;  /* 0x000000ffff077224 */ /* 0x000fe200078e00ff */
[----:B------:R-:W-:Y:S01]  /*a370*/  ULDC UR4, c[0x0][0x600] ;  /* 0x0001800000047ab9 */ /* 0x000fe20000000800 */
[----:B------:R-:W-:Y:S01]  /*a380*/  UMOV UR7, 0x1 ;  /* 0x0000000100077882 */ /* 0x000fe20000000000 */
[----:B------:R-:W-:-:S02]  /*a390*/  UIADD3 UR19, UR40, 0x1, URZ ;  /* 0x0000000128137890 */ /* 0x000fc4000fffe03f */
[----:B------:R-:W-:Y:S02]  /*a3a0*/  UIADD3 UR15, UR4, -0x1, URZ ;  /* 0xffffffff040f7890 */ /* 0x000fe4000fffe03f */
[----:B------:R-:W-:Y:S02]  /*a3b0*/  USHF.L.U32 UR17, UR7, UR5, URZ ;  /* 0x0000000507117299 */ /* 0x000fe4000800063f */
[----:B------:R-:W-:Y:S01]  /*a3c0*/  ULOP3.LUT UR16, URZ, UR6, URZ, 0x33, !UPT ;  /* 0x000000063f107292 */ /* 0x000fe2000f8e333f */
[----:B------:R-:W-:-:S11]  /*a3d0*/  ULDC.64 UR20, c[0x0][0x198] ;  /* 0x0000660000147ab9 */ /* 0x000fd60000000a00 */
.L_x_304:
[----:B------:R-:W-:-:S03]  /*a3e0*/  UMOV UR4, 0xffffffff ;  /* 0xffffffff00047882 */ /* 0x000fc60000000000 */
[----:B------:R-:W-:Y:S05]  /*a3f0*/  BRA.DIV UR4, `(.L_x_293) ;  /* 0x0000001204dc7947 */ /* 0x000fea000b800000 */
[----:B------:R-:W-:-:S13]  /*a400*/  ELECT P6, URZ, PT ;  /* 0x00000000003f782f */ /* 0x000fda00038c0000 */
.L_x_324:
[----:B------:R-:W0:Y:S01]  /*a410*/  LDC R3, c[0x0][0x28c] ;  /* 0x0000a300ff037b82 */ /* 0x000e220000000800 */
[----:B------:R-:W-:Y:S01]  /*a420*/  BSSY B1, `(.L_x_294) ;  /* 0x0000037000017945 */ /* 0x000fe20003800000 */
[----:B0-----:R-:W-:-:S13]  /*a430*/  ISETP.LT.OR P6, PT, R3, 0x1, !P6 ;  /* 0x000000010300780c */ /* 0x001fda00077c1670 */
[----:B------:R-:W-:Y:S05]  /*a440*/  @P6 BRA `(.L_x_295) ;  /* 0x0000000000d06947 */ /* 0x000fea0003800000 */
[----:B------:R-:W-:Y:S02]  /*a450*/  IMAD.SHL.U32 R22, R22, 0x100, RZ ;  /* 0x0000010016167824 */ /* 0x000fe400078e00ff */
[----:B------:R-:W-:Y:S02]  /*a460*/  IMAD.SHL.U32 R19, R19, 0x40, RZ ;  /* 0x0000004013137824 */ /* 0x000fe400078e00ff */
[----:B------:R-:W-:Y:S02]  /*a470*/  IMAD.MOV.U32 R12, RZ, RZ, RZ ;  /* 0x000000ffff0c7224 */ /* 0x000fe400078e00ff */
[----:B------:R-:W-:Y:S02]  /*a480*/  IMAD.U32 R13, RZ, RZ, UR19 ;  /* 0x00000013ff0d7e24 */ /* 0x000fe4000f8e00ff */
[----:B------:R-:W-:Y:S02]  /*a490*/  IMAD.MOV.U32 R3, RZ, RZ, R0 ;  /* 0x000000ffff037224 */ /* 0x000fe400078e0000 */
[----:B------:R-:W-:-:S07]  /*a4a0*/  IMAD.MOV.U32 R4, RZ, RZ, R7 ;  /* 0x000000ffff047224 */ /* 0x000fce00078e0007 */
.L_x_299:
[----:B------:R-:W0:Y:S01]  /*a4b0*/  S2R R10, SR_CgaCtaId ;  /* 0x00000000000a7919 */ /* 0x000e220000008800 */
[----:B------:R-:W-:Y:S01]  /*a4c0*/  MOV R5, 0x400 ;  /* 0x0000040000057802 */ /* 0x000fe20000000f00 */
[----:B------:R-:W1:Y:S03]  /*a4d0*/  @!P2 LDC R9, c[0x0][0x500] ;  /* 0x00014000ff09ab82 */ /* 0x000e660000000800 */
[----:B0-----:R-:W-:Y:S02]  /*a4e0*/  LEA R11, R10, R5, 0x18 ;  /* 0x000000050a0b7211 */ /* 0x001fe400078ec0ff */
[----:B------:R-:W-:-:S03]  /*a4f0*/  SHF.L.U32 R5, R3, 0x1f, RZ ;  /* 0x0000001f03057819 */ /* 0x000fc600000006ff */
[----:B------:R-:W-:-:S04]  /*a500*/  IMAD R10, R4, 0x8, R11 ;  /* 0x00000008040a7824 */ /* 0x000fc800078e020b */
[----:B------:R-:W0:Y:S02]  /*a510*/  SYNCS.PHASECHK.TRANS64.TRYWAIT P1, [R10+URZ+0x58], R5 ;  /* 0x000058050a0075a7 */ /* 0x000e24000802017f */
[----:B01----:R-:W-:Y:S05]  /*a520*/  @!P1 BRA `(.L_x_296) ;  /* 0x0000001000b09947 */ /* 0x003fea0003800000 */
.L_x_325:
[----:B0-----:R-:W-:Y:S01]  /*a530*/  PRMT R5, R6, 0x9910, RZ ;  /* 0x0000991006057816 */ /* 0x001fe200000000ff */
[----:B------:R0:W-:Y:S03]  /*a540*/  @!P2 SYNCS.ARRIVE.TRANS64 RZ, [R10+URZ], R9 ;  /* 0x000000090affa9a7 */ /* 0x0001e6000800003f */
[----:B------:R-:W-:-:S13]  /*a550*/  ISETP.NE.AND P1, PT, R5, 0x2, PT ;  /* 0x000000020500780c */ /* 0x000fda0003f25270 */
[----:B0-----:R-:W-:Y:S05]  /*a560*/  @P1 BRA `(.L_x_297) ;  /* 0x0000000000041947 */ /* 0x001fea0003800000 */
[----:B------:R-:W-:Y:S01]  /*a570*/  BPT.TRAP 0x1 ;  /* 0x000000040000795c */ /* 0x000fe20000300000 */
.L_x_297:
[----:B------:R-:W-:Y:S05]  /*a580*/  @P0 BRA `(.L_x_298) ;  /* 0x0000000000040947 */ /* 0x000fea0003800000 */
[----:B------:R-:W-:Y:S01]  /*a590*/  BPT.TRAP 0x1 ;  /* 0x000000040000795c */ /* 0x000fe20000300000 */
.L_x_298:
[--C-:B------:R-:W-:Y:S01]  /*a5a0*/  IMAD R5, R4, 0x1000, R11.reuse ;  /* 0x0000100004057824 */ /* 0x100fe200078e020b */
[----:B------:R-:W-:Y:S01]  /*a5b0*/  R2UR UR9, R10 ;  /* 0x000000000a0972ca */ /* 0x000fe200000e0000 */
[C---:B------:R-:W-:Y:S01]  /*a5c0*/  IMAD R11, R4.reuse, 0x4000, R11 ;  /* 0x00004000040b7824 */ /* 0x040fe200078e020b */
[----:B------:R-:W-:Y:S01]  /*a5d0*/  UIADD3 UR4, UP0, UR20, 0xf0, URZ ;  /* 0x000000f014047890 */ /* 0x000fe2000ff1e03f */
[----:B------:R-:W-:Y:S01]  /*a5e0*/  VIADD R13, R13, 0xffffffff ;  /* 0xffffffff0d0d7836 */ /* 0x000fe20000000000 */
[----:B------:R-:W-:Y:S01]  /*a5f0*/  R2UR UR5, R5 ;  /* 0x00000000050572ca */ /* 0x000fe200000e0000 */
[----:B------:R-:W-:Y:S01]  /*a600*/  UIADD3 UR22, UP1, UR20, 0x1f0, URZ ;  /* 0x000001f014167890 */ /* 0x000fe2000ff3e03f */
[----:B------:R-:W-:Y:S01]  /*a610*/  R2UR UR8, R11 ;  /* 0x000000000b0872ca */ /* 0x000fe200000e0000 */
[----:B------:R-:W-:Y:S01]  /*a620*/  VIADD R4, R4, 0x1 ;  /* 0x0000000104047836 */ /* 0x000fe20000000000 */
[----:B------:R-:W-:Y:S01]  /*a630*/  R2UR UR11, R19 ;  /* 0x00000000130b72ca */ /* 0x000fe200000e0000 */
[----:B------:R-:W-:Y:S01]  /*a640*/  UIADD3.X UR23, URZ, UR21, URZ, UP1, !UPT ;  /* 0x000000153f177290 */ /* 0x000fe20008ffe43f */
[----:B------:R-:W-:Y:S01]  /*a650*/  R2UR UR10, R12 ;  /* 0x000000000c0a72ca */ /* 0x000fe200000e0000 */
[----:B------:R-:W-:Y:S01]  /*a660*/  UMOV UR6, 0x0 ;  /* 0x0000000000067882 */ /* 0x000fe20000000000 */
[----:B------:R-:W-:Y:S01]  /*a670*/  R2UR UR12, R2 ;  /* 0x00000000020c72ca */ /* 0x000fe200000e0000 */
[----:B------:R-:W-:Y:S01]  /*a680*/  UMOV UR7, 0x10000000 ;  /* 0x1000000000077882 */ /* 0x000fe20000000000 */
[----:B------:R-:W-:Y:S01]  /*a690*/  R2UR UR18, R22 ;  /* 0x00000000161272ca */ /* 0x000fe200000e0000 */
[----:B------:R-:W-:Y:S01]  /*a6a0*/  VIADD R12, R12, 0x20 ;  /* 0x000000200c0c7836 */ /* 0x000fe20000000000 */
[----:B------:R-:W-:Y:S01]  /*a6b0*/  ISETP.GT.AND P3, PT, R13, 0x1, PT ;  /* 0x000000010d00780c */ /* 0x000fe20003f64270 */
[----:B------:R-:W-:Y:S01]  /*a6c0*/  UIADD3 UR13, UR5, 0x180, URZ ;  /* 0x00000180050d7890 */ /* 0x000fe2000fffe03f */
[----:B------:R-:W-:Y:S01]  /*a6d0*/  ISETP.NE.AND P1, PT, R4, 0xb, PT ;  /* 0x0000000b0400780c */ /* 0x000fe20003f25270 */
[----:B------:R-:W-:-:S02]  /*a6e0*/  UIADD3.X UR5, URZ, UR21, URZ, UP0, !UPT ;  /* 0x000000153f057290 */ /* 0x000fc400087fe43f */
[----:B------:R-:W-:Y:S01]  /*a6f0*/  UIADD3 UR14, UR8, 0xb180, URZ ;  /* 0x0000b180080e7890 */ /* 0x000fe2000fffe03f */
[----:B------:R-:W-:Y:S02]  /*a700*/  SEL R10, RZ, 0x1, P1 ;  /* 0x00000001ff0a7807 */ /* 0x000fe40000800000 */
[----:B------:R-:W-:Y:S01]  /*a710*/  UMOV UR8, UR13 ;  /* 0x0000000d00087c82 */ /* 0x000fe20008000000 */
[----:B------:R-:W-:Y:S02]  /*a720*/  SEL R4, R4, RZ, P1 ;  /* 0x000000ff04047207 */ /* 0x000fe40000800000 */
[----:B------:R-:W-:Y:S01]  /*a730*/  LOP3.LUT R3, R3, R10, RZ, 0x3c, !PT ;  /* 0x0000000a03037212 */ /* 0x000fe200078e3cff */
[----:B------:R0:W-:Y:S02]  /*a740*/  UTMALDG.3D [UR8], [UR4], desc[UR6] ;  /* 0x00000608040075b4 */ /* 0x0001e40008011000 */
[----:B0-----:R-:W-:Y:S01]  /*a750*/  UMOV UR8, UR14 ;  /* 0x0000000e00087c82 */ /* 0x001fe20008000000 */
[----:B------:R-:W-:-:S02]  /*a760*/  UMOV UR11, UR18 ;  /* 0x00000012000b7c82 */ /* 0x000fc40008000000 */
[----:B------:R0:W-:Y:S02]  /*a770*/  UTMALDG.3D [UR8], [UR22], desc[UR6] ;  /* 0x00000608160075b4 */ /* 0x0001e40008011000 */
[----:B0-----:R-:W-:Y:S05]  /*a780*/  @P3 BRA `(.L_x_299) ;  /* 0xfffffffc00483947 */ /* 0x001fea000383ffff */
.L_x_295:
[----:B------:R-:W-:Y:S05]  /*a790*/  BSYNC B1 ;  /* 0x0000000000017941 */ /* 0x000fea0003800000 */
.L_x_294:
[----:B------:R-:W2:Y:S01]  /*a7a0*/  LDL.64 R10, [R1] ;  /* 0x00000000010a7983 */ /* 0x000ea20000100a00 */
[----:B------:R-:W-:Y:S01]  /*a7b0*/  LOP3.LUT P4, RZ, R8, 0xff, RZ, 0xc0, !PT ;  /* 0x000000ff08ff7812 */ /* 0x000fe2000788c0ff */
[----:B------:R-:W-:Y:S01]  /*a7c0*/  VIADD R4, R7, UR40 ;  /* 0x0000002807047c36 */ /* 0x000fe20008000000 */
[----:B------:R-:W-:Y:S01]  /*a7d0*/  ULDC.64 UR4, c[0x0][0x650] ;  /* 0x0001940000047ab9 */ /* 0x000fe20000000a00 */
[----:B------:R-:W-:Y:S01]  /*a7e0*/  IMAD.U32 R7, RZ, RZ, UR40 ;  /* 0x00000028ff077e24 */ /* 0x000fe2000f8e00ff */
[----:B------:R-:W-:Y:S01]  /*a7f0*/  UISETP.GE.U32.AND UP0, UPT, UR40, 0xb, UPT ;  /* 0x0000000b2800788c */ /* 0x000fe2000bf06070 */
[----:B------:R-:W-:Y:S01]  /*a800*/  BSSY B1, `(.L_x_300) ;  /* 0x000006f000017945 */ /* 0x000fe20003800000 */
[----:B------:R-:W-:Y:S01]  /*a810*/  ISETP.GT.U32.AND P1, PT, R4, 0xa, PT ;  /* 0x0000000a0400780c */ /* 0x000fe20003f24070 */
[----:B------:R-:W-:Y:S01]  /*a820*/  IMAD.MOV.U32 R19, RZ, RZ, -0x1 ;  /* 0xffffffffff137424 */ /* 0x000fe200078e00ff */
[----:B------:R-:W-:Y:S01]  /*a830*/  PRMT R8, RZ, 0x7610, R8 ;  /* 0x00007610ff087816 */ /* 0x000fe20000000008 */
[----:B------:R-:W-:Y:S01]  /*a840*/  IMAD.MOV.U32 R22, RZ, RZ, -0x1 ;  /* 0xffffffffff167424 */ /* 0x000fe200078e00ff */
[----:B------:R-:W-:-:S02]  /*a850*/  ISETP.LT.U32.AND P1, PT, R7, 0xb, P1 ;  /* 0x0000000b0700780c */ /* 0x000fc40000f21070 */
[----:B------:R-:W-:Y:S01]  /*a860*/  PLOP3.LUT P3, PT, PT, PT, UP0, 0x80, 0x0 ;  /* 0x000000000000781c */ /* 0x000fe20003f6f008 */
[----:B------:R-:W0:Y:S01]  /*a870*/  @P4 S2R R3, SR_CgaCtaId ;  /* 0x0000000000034919 */ /* 0x000e220000008800 */
[----:B------:R-:W-:-:S04]  /*a880*/  @P4 MOV R2, 0x400 ;  /* 0x0000040000024802 */ /* 0x000fc80000000f00 */
[----:B0-----:R-:W-:Y:S01]  /*a890*/  @P4 LEA R5, R3, R2, 0x18 ;  /* 0x0000000203054211 */ /* 0x001fe200078ec0ff */
[----:B------:R-:W-:-:S03]  /*a8a0*/  IMAD.WIDE.U32 R2, R4, -0x45d1745d, RZ ;  /* 0xba2e8ba304027825 */ /* 0x000fc600078e00ff */
[----:B------:R0:W-:Y:S01]  /*a8b0*/  @P4 SYNCS.ARRIVE.TRANS64.A1T0 RZ, [R5+URZ+0xe8], RZ ;  /* 0x0000e8ff05ff49a7 */ /* 0x0001e2000810003f */
[----:B------:R-:W-:Y:S01]  /*a8c0*/  IMAD.MOV.U32 R2, RZ, RZ, -0x1 ;  /* 0xffffffffff027424 */ /* 0x000fe200078e00ff */
[----:B0-----:R-:W-:Y:S02]  /*a8d0*/  SHF.R.U32.HI R5, RZ, 0x3, R3 ;  /* 0x00000003ff057819 */ /* 0x001fe40000011603 */
[----:B------:R-:W-:-:S03]  /*a8e0*/  SEL R3, RZ, 0x1, !P1 ;  /* 0x00000001ff037807 */ /* 0x000fc60004800000 */
[----:B------:R-:W-:Y:S01]  /*a8f0*/  IMAD R7, R5, -0xb, R4 ;  /* 0xfffffff505077824 */ /* 0x000fe200078e0204 */
[----:B------:R-:W-:Y:S02]  /*a900*/  LOP3.LUT R0, R0, R3, RZ, 0x3c, !PT ;  /* 0x0000000300007212 */ /* 0x000fe400078e3cff */
[----:B------:R-:W-:Y:S02]  /*a910*/  PRMT R3, RZ, 0x7610, R3 ;  /* 0x00007610ff037816 */ /* 0x000fe40000000003 */
[----:B------:R-:W-:Y:S02]  /*a920*/  @P3 LOP3.LUT R0, R0, 0x1, R5, 0x78, !PT ;  /* 0x0000000100003812 */ /* 0x000fe400078e7805 */
[----:B--2---:R-:W-:-:S04]  /*a930*/  IADD3 R18, P4, R18, R10, RZ ;  /* 0x0000000a12127210 */ /* 0x004fc80007f9e0ff */
[----:B------:R-:W-:Y:S01]  /*a940*/  ISETP.GE.U32.AND P1, PT, R18, UR4, PT ;  /* 0x0000000412007c0c */ /* 0x000fe2000bf26070 */
[----:B------:R-:W-:-:S05]  /*a950*/  IMAD.X R17, R17, 0x1, R23, P4 ;  /* 0x0000000111117824 */ /* 0x000fca00020e0617 */
[----:B------:R-:W-:-:S13]  /*a960*/  ISETP.GE.U32.AND.EX P1, PT, R17, UR5, PT, P1 ;  /* 0x0000000511007c0c */ /* 0x000fda000bf26110 */
[----:B------:R-:W-:Y:S05]  /*a970*/  @P1 BRA `(.L_x_301) ;  /* 0x00000004005c1947 */ /* 0x000fea0003800000 */
[----:B------:R-:W0:Y:S01]  /*a980*/  S2R R11, SR_CTAID.X ;  /* 0x00000000000b7919 */ /* 0x000e220000002500 */
[----:B------:R-:W-:Y:S01]  /*a990*/  ULDC.64 UR4, c[0x0][0x628] ;  /* 0x00018a0000047ab9 */ /* 0x000fe20000000a00 */
[----:B------:R-:W1:Y:S01]  /*a9a0*/  LDC R12, c[0x0][0x144] ;  /* 0x00005100ff0c7b82 */ /* 0x000e620000000800 */
[----:B------:R-:W-:Y:S01]  /*a9b0*/  ISETP.NE.U32.AND P1, PT, RZ, UR4, PT ;  /* 0x00000004ff007c0c */ /* 0x000fe2000bf25070 */
[----:B------:R-:W2:Y:S01]  /*a9c0*/  S2R R9, SR_CTAID.Y ;  /* 0x0000000000097919 */ /* 0x000ea20000002600 */
[----:B------:R-:W-:Y:S01]  /*a9d0*/  ULDC UR6, c[0x0][0x150] ;  /* 0x0000540000067ab9 */ /* 0x000fe20000000800 */
[----:B------:R-:W-:Y:S01]  /*a9e0*/  ULDC UR7, c[0x0][0x630] ;  /* 0x00018c0000077ab9 */ /* 0x000fe20000000800 */
[----:B------:R-:W-:Y:S01]  /*a9f0*/  ISETP.NE.AND.EX P1, PT, RZ, UR5, PT, P1 ;  /* 0x00000005ff007c0c */ /* 0x000fe2000bf25310 */
[----:B------:R-:W-:Y:S01]  /*aa00*/  IMAD.MOV.U32 R2, RZ, RZ, R18 ;  /* 0x000000ffff027224 */ /* 0x000fe200078e0012 */
[----:B0-----:R-:W-:-:S05]  /*aa10*/  I2FP.F32.U32 R3, R11 ;  /* 0x0000000b00037245 */ /* 0x001fca0000201000 */
[----:B------:R-:W-:Y:S01]  /*aa20*/  FMUL R14, R3, UR6 ;  /* 0x00000006030e7c20 */ /* 0x000fe20008400000 */
[----:B------:R-:W-:-:S05]  /*aa30*/  IMAD.MOV.U32 R3, RZ, RZ, R17 ;  /* 0x000000ffff037224 */ /* 0x000fca00078e0011 */
[----:B--2---:R-:W-:Y:S05]  /*aa40*/  @!P1 BRA `(.L_x_302) ;  /* 0x0000000000289947 */ /* 0x004fea0003800000 */
[----:B------:R-:W-:Y:S02]  /*aa50*/  ULDC UR6, c[0x0][0x634] ;  /* 0x00018d0000067ab9 */ /* 0x000fe40000000800 */
[----:B------:R-:W-:-:S05]  /*aa60*/  IADD3 R3, P1, R18, UR6, RZ ;  /* 0x0000000612037c10 */ /* 0x000fca000ff3e0ff */
[----:B------:R-:W-:-:S04]  /*aa70*/  IMAD.X R13, RZ, RZ, R17, P1 ;  /* 0x000000ffff0d7224 */ /* 0x000fc800008e0611 */
[----:B------:R-:W-:-:S04]  /*aa80*/  IMAD.WIDE.U32 R4, R13, UR4, RZ ;  /* 0x000000040d047c25 */ /* 0x000fc8000f8e00ff */
[----:B------:R-:W-:-:S04]  /*aa90*/  IMAD.WIDE.U32 R4, P1, R3, UR5, R4 ;  /* 0x0000000503047c25 */ /* 0x000fc8000f820004 */
[----:B------:R-:W-:-:S04]  /*aaa0*/  IMAD.WIDE.U32 R2, R3, UR4, RZ ;  /* 0x0000000403027c25 */ /* 0x000fc8000f8e00ff */
[----:B------:R-:W-:Y:S01]  /*aab0*/  IMAD.MOV.U32 R2, RZ, RZ, R5 ;  /* 0x000000ffff027224 */ /* 0x000fe200078e0005 */
[----:B------:R-:W-:Y:S01]  /*aac0*/  IADD3 RZ, P3, R3, R4, RZ ;  /* 0x0000000403ff7210 */ /* 0x000fe20007f7e0ff */
[----:B------:R-:W-:-:S04]  /*aad0*/  IMAD.X R3, RZ, RZ, RZ, P1 ;  /* 0x000000ffff037224 */ /* 0x000fc800008e06ff */
[----:B------:R-:W-:-:S08]  /*aae0*/  IMAD.WIDE.U32.X R2, R13, UR5, R2, P3 ;  /* 0x000000050d027c25 */ /* 0x000fd000098e0402 */
.L_x_302:
[--C-:B------:R-:W-:Y:S01]  /*aaf0*/  SHF.R.U64 R10, R2, UR7, R3.reuse ;  /* 0x00000007020a7c19 */ /* 0x100fe20008001203 */
[----:B------:R-:W0:Y:S01]  /*ab00*/  F2I.U32.TRUNC.NTZ R14, R14 ;  /* 0x0000000e000e7305 */ /* 0x000e22000020f000 */
[----:B------:R-:W-:Y:S01]  /*ab10*/  SHF.R.U32.HI R2, RZ, UR7, R3 ;  /* 0x00000007ff027c19 */ /* 0x000fe20008011603 */
[----:B------:R-:W-:Y:S01]  /*ab20*/  ULDC.64 UR4, c[0x0][0x620] ;  /* 0x0001880000047ab9 */ /* 0x000fe20000000a00 */
[----:B------:R-:W-:Y:S01]  /*ab30*/  IADD3 R5, P1, RZ, -R10, RZ ;  /* 0x8000000aff057210 */ /* 0x000fe20007f3e0ff */
[----:B------:R-:W-:Y:S01]  /*ab40*/  IMAD.MOV.U32 R3, RZ, RZ, R17 ;  /* 0x000000ffff037224 */ /* 0x000fe200078e0011 */
[----:B------:R-:W-:-:S03]  /*ab50*/  ULDC.64 UR6, c[0x0][0x640] ;  /* 0x0001900000067ab9 */ /* 0x000fc60000000a00 */
[----:B------:R-:W-:Y:S01]  /*ab60*/  IMAD.X R2, RZ, RZ, ~R2, P1 ;  /* 0x000000ffff027224 */ /* 0x000fe200008e0e02 */
[----:B------:R-:W-:-:S03]  /*ab70*/  ISETP.NE.U32.AND P1, PT, RZ, UR6, PT ;  /* 0x00000006ff007c0c */ /* 0x000fc6000bf25070 */
[----:B------:R-:W-:Y:S01]  /*ab80*/  IMAD R4, R2, UR4, RZ ;  /* 0x0000000402047c24 */ /* 0x000fe2000f8e02ff */
[----:B------:R-:W-:Y:S01]  /*ab90*/  ISETP.NE.AND.EX P1, PT, RZ, UR7, PT, P1 ;  /* 0x00000007ff007c0c */ /* 0x000fe2000bf25310 */
[----:B------:R-:W-:-:S04]  /*aba0*/  IMAD.MOV.U32 R2, RZ, RZ, R18 ;  /* 0x000000ffff027224 */ /* 0x000fc800078e0012 */
[----:B------:R-:W-:Y:S01]  /*abb0*/  IMAD.WIDE.U32 R2, R5, UR4, R2 ;  /* 0x0000000405027c25 */ /* 0x000fe2000f8e0002 */
[----:B------:R-:W-:-:S03]  /*abc0*/  ULDC UR4, c[0x0][0x618] ;  /* 0x0001860000047ab9 */ /* 0x000fc60000000800 */
[----:B------:R-:W-:Y:S01]  /*abd0*/  IMAD R5, R5, UR5, R4 ;  /* 0x0000000505057c24 */ /* 0x000fe2000f8e0204 */
[----:B------:R-:W-:Y:S01]  /*abe0*/  ULDC UR5, c[0x0][0x154] ;  /* 0x0000550000057ab9 */ /* 0x000fe20000000800 */
[----:B0-----:R-:W-:Y:S02]  /*abf0*/  IMAD.MOV R4, RZ, RZ, -R14 ;  /* 0x000000ffff047224 */ /* 0x001fe400078e0a0e */
[----:B------:R-:W0:Y:S01]  /*ac00*/  LDC R14, c[0x0][0x148] ;  /* 0x00005200ff0e7b82 */ /* 0x000e220000000800 */
[----:B------:R-:W-:Y:S02]  /*ac10*/  IMAD.IADD R3, R3, 0x1, R5 ;  /* 0x0000000103037824 */ /* 0x000fe400078e0205 */
[----:B-1----:R-:W-:Y:S01]  /*ac20*/  IMAD R11, R12, R4, R11 ;  /* 0x000000040c0b7224 */ /* 0x002fe200078e020b */
[----:B------:R-:W-:Y:S02]  /*ac30*/  I2FP.F32.U32 R4, R9 ;  /* 0x0000000900047245 */ /* 0x000fe40000201000 */
[----:B------:R-:W-:-:S02]  /*ac40*/  SHF.R.U64 R12, R2, UR4, R3 ;  /* 0x00000004020c7c19 */ /* 0x000fc40008001203 */
[----:B------:R-:W-:Y:S01]  /*ac50*/  SHF.R.U32.HI R3, RZ, UR4, R3 ;  /* 0x00000004ff037c19 */ /* 0x000fe20008011603 */
[----:B------:R-:W-:Y:S01]  /*ac60*/  FMUL R4, R4, UR5 ;  /* 0x0000000504047c20 */ /* 0x000fe20008400000 */
[----:B------:R-:W-:Y:S02]  /*ac70*/  ULDC UR4, c[0x0][0x608] ;  /* 0x0001820000047ab9 */ /* 0x000fe40000000800 */
[--C-:B------:R-:W-:Y:S01]  /*ac80*/  SHF.R.U64 R15, R12, UR4, R3.reuse ;  /* 0x000000040c0f7c19 */ /* 0x100fe20008001203 */
[----:B------:R1:W2:Y:S01]  /*ac90*/  F2I.U32.TRUNC.NTZ R20, R4 ;  /* 0x0000000400147305 */ /* 0x0002a2000020f000 */
[----:B------:R-:W-:Y:S01]  /*aca0*/  SHF.R.U32.HI R2, RZ, UR4, R3 ;  /* 0x00000004ff027c19 */ /* 0x000fe20008011603 */
[----:B------:R-:W-:-:S03]  /*acb0*/  ULDC UR4, c[0x0][0x658] ;  /* 0x0001960000047ab9 */ /* 0x000fc60000000800 */
[--C-:B------:R-:W-:Y:S02]  /*acc0*/  SHF.R.U64 R13, R15, UR4, R2.reuse ;  /* 0x000000040f0d7c19 */ /* 0x100fe40008001202 */
[----:B------:R-:W-:-:S03]  /*acd0*/  SHF.R.U32.HI R19, RZ, UR4, R2 ;  /* 0x00000004ff137c19 */ /* 0x000fc60008011602 */
[----:B------:R-:W-:Y:S02]  /*ace0*/  IMAD.MOV.U32 R2, RZ, RZ, R13 ;  /* 0x000000ffff027224 */ /* 0x000fe400078e000d */
[----:B------:R-:W-:Y:S01]  /*acf0*/  IMAD.MOV.U32 R3, RZ, RZ, R19 ;  /* 0x000000ffff037224 */ /* 0x000fe200078e0013 */
[----:B-1----:R-:W-:Y:S06]  /*ad00*/  @!P1 BRA `(.L_x_303) ;  /* 0x0000000000289947 */ /* 0x002fec0003800000 */
        /* <DEDUP_REMOVED lines=10> */
.L_x_303:
[----:B------:R-:W1:Y:S01]  /*adb0*/  LDC R4, c[0x0][0x65c] ;  /* 0x00019700ff047b82 */ /* 0x000e620000000800 */
[----:B------:R-:W-:Y:S01]  /*adc0*/  ULDC UR4, c[0x0][0x648] ;  /* 0x0001920000047ab9 */ /* 0x000fe20000000800 */
[----:B------:R-:W-:Y:S01]  /*add0*/  LOP3.LUT R15, R15, UR16, RZ, 0xc0, !PT ;  /* 0x000000100f0f7c12 */ /* 0x000fe2000f8ec0ff */
[----:B--2---:R-:W-:Y:S01]  /*ade0*/  IMAD.MOV R20, RZ, RZ, -R20 ;  /* 0x000000ffff147224 */ /* 0x004fe200078e0a14 */
[----:B------:R-:W-:Y:S01]  /*adf0*/  SHF.R.U64 R2, R2, UR4, R3 ;  /* 0x0000000402027c19 */ /* 0x000fe20008001203 */
[----:B------:R-:W-:Y:S01]  /*ae00*/  ULDC UR4, c[0x0][0x638] ;  /* 0x00018e0000047ab9 */ /* 0x000fe20000000800 */
[----:B------:R-:W-:Y:S01]  /*ae10*/  LOP3.LUT R12, R12, UR15, RZ, 0xc0, !PT ;  /* 0x0000000f0c0c7c12 */ /* 0x000fe2000f8ec0ff */
[----:B------:R-:W-:Y:S01]  /*ae20*/  ULDC UR5, c[0x0][0x610] ;  /* 0x0001840000057ab9 */ /* 0x000fe20000000800 */
[----:B------:R-:W-:Y:S01]  /*ae30*/  IMAD.MOV.U32 R3, RZ, RZ, 0x1 ;  /* 0x00000001ff037424 */ /* 0x000fe200078e00ff */
[----:B-1----:R-:W-:Y:S01]  /*ae40*/  ISETP.NE.AND P1, PT, R4, 0x1, PT ;  /* 0x000000010400780c */ /* 0x002fe20003f25270 */
[----:B------:R-:W-:-:S02]  /*ae50*/  IMAD.MOV R4, RZ, RZ, -R2 ;  /* 0x000000ffff047224 */ /* 0x000fc400078e0a02 */
[----:B------:R-:W-:Y:S02]  /*ae60*/  IMAD R2, R2, UR17, R15 ;  /* 0x0000001102027c24 */ /* 0x000fe4000f8e020f */
[----:B------:R-:W-:Y:S01]  /*ae70*/  IMAD R13, R4, UR4, R13 ;  /* 0x00000004040d7c24 */ /* 0x000fe2000f8e020d */
[----:B------:R-:W-:-:S07]  /*ae80*/  ULDC UR4, c[0x0][0x600] ;  /* 0x0001800000047ab9 */ /* 0x000fce0000000800 */
[----:B0-----:R-:W-:-:S04]  /*ae90*/  @P1 IMAD R11, R14, R20, R9 ;  /* 0x000000140e0b1224 */ /* 0x001fc800078e0209 */
[----:B------:R-:W-:Y:S02]  /*aea0*/  IMAD R11, R2, UR5, R11 ;  /* 0x00000005020b7c24 */ /* 0x000fe4000f8e020b */
[----:B------:R-:W-:-:S05]  /*aeb0*/  IMAD R2, R13, UR4, R12 ;  /* 0x000000040d027c24 */ /* 0x000fca000f8e020c */
[----:B------:R-:W-:Y:S02]  /*aec0*/  SEL R22, R2, R11, !P1 ;  /* 0x0000000b02167207 */ /* 0x000fe40004800000 */
[----:B------:R-:W-:Y:S01]  /*aed0*/  SEL R19, R11, R2, !P1 ;  /* 0x000000020b137207 */ /* 0x000fe20004800000 */
[----:B------:R-:W-:-:S07]  /*aee0*/  IMAD.MOV.U32 R2, RZ, RZ, R10 ;  /* 0x000000ffff027224 */ /* 0x000fce00078e000a */
.L_x_301:
[----:B------:R-:W-:Y:S05]  /*aef0*/  BSYNC B1 ;  /* 0x0000000000017941 */ /* 0x000fea0003800000 */
.L_x_300:
[----:B------:R-:W-:-:S13]  /*af00*/  LOP3.LUT P1, RZ, R3, 0xff, RZ, 0xc0, !PT ;  /* 0x000000ff03ff7812 */ /* 0x000fda000782c0ff */
[----:B------:R-:W-:Y:S05]  /*af10*/  @P1 BRA `(.L_x_304) ;  /* 0xfffffff400301947 */ /* 0x000fea000383ffff */
[----:B------:R-:W-:Y:S05]  /*af20*/  BSYNC B0 ;  /* 0x0000000000007941 */ /* 0x000fea0003800000 */
.L_x_292:
[----:B------:R-:W-:-:S03]  /*af30*/  UMOV UR4, 0xffffffff ;  /* 0xffffffff00047882 */ /* 0x000fc60000000000 */
[----:B------:R-:W-:Y:S05]  /*af40*/  BRA.DIV UR4, `(.L_x_305) ;  /* 0x0000000a043c7947 */ /* 0x000fea000b800000 */
[----:B------:R-:W-:-:S13]  /*af50*/  ELECT P6, URZ, PT ;  /* 0x00000000003f782f */ /* 0x000fda00038c0000 */
.L_x_328:
[----:B------:R-:W-:Y:S04]  /*af60*/  BSSY B0, `(.L_x_306) ;  /* 0x000006a000007945 */ /* 0x000fe80003800000 */
[----:B------:R-:W-:Y:S05]  /*af70*/  @!P6 BRA `(.L_x_307) ;  /* 0x0000000400a0e947 */ /* 0x000fea0003800000 */
[----:B------:R-:W-:-:S04]  /*af80*/  LOP3.LUT R16, R16, 0x2, RZ, 0xfc, !PT ;  /* 0x0000000210107812 */ /* 0x000fc800078efcff */
[----:B------:R-:W-:-:S13]  /*af90*/  ISETP.NE.AND P0, PT, R16, 0x3, PT ;  /* 0x000000031000780c */ /* 0x000fda0003f05270 */
[----:B------:R-:W-:Y:S05]  /*afa0*/  @!P0 BRA `(.L_x_308) ;  /* 0x0000000000048947 */ /* 0x000fea0003800000 */
[----:B------:R-:W-:Y:S01]  /*afb0*/  BPT.TRAP 0x1 ;  /* 0x000000040000795c */ /* 0x000fe20000300000 */
.L_x_308:
[----:B------:R-:W0:Y:S01]  /*afc0*/  S2R R3, SR_CgaCtaId ;  /* 0x0000000000037919 */ /* 0x000e220000008800 */
[----:B------:R-:W-:Y:S02]  /*afd0*/  MOV R2, 0x400 ;  /* 0x0000040000027802 */ /* 0x000fe40000000f00 */
[----:B------:R-:W-:Y:S02]  /*afe0*/  SHF.L.U32 R4, R0, 0x1f, RZ ;  /* 0x0000001f00047819 */ /* 0x000fe400000006ff */
[----:B0-----:R-:W-:-:S05]  /*aff0*/  LEA R2, R3, R2, 0x18 ;  /* 0x0000000203027211 */ /* 0x001fca00078ec0ff */
[----:B------:R-:W-:-:S04]  /*b000*/  VIADD R2, R2, 0x58 ;  /* 0x0000005802027836 */ /* 0x000fc80000000000 */
[C---:B------:R-:W-:Y:S02]  /*b010*/  IMAD R9, R7.reuse, 0x8, R2 ;  /* 0x0000000807097824 */ /* 0x040fe400078e0202 */
[----:B------:R-:W-:Y:S02]  /*b020*/  VIADD R7, R7, 0x1 ;  /* 0x0000000107077836 */ /* 0x000fe40000000000 */
[----:B------:R-:W0:Y:S03]  /*b030*/  SYNCS.PHASECHK.TRANS64.TRYWAIT P0, [R9+URZ], R4 ;  /* 0x00000004090075a7 */ /* 0x000e26000800017f */
[----:B------:R-:W-:-:S04]  /*b040*/  ISETP.NE.AND P1, PT, R7, 0xb, PT ;  /* 0x0000000b0700780c */ /* 0x000fc80003f25270 */
[----:B------:R-:W-:Y:S02]  /*b050*/  SEL R3, RZ, 0x1, P1 ;  /* 0x00000001ff037807 */ /* 0x000fe40000800000 */
[----:B------:R-:W-:Y:S02]  /*b060*/  SEL R7, R7, RZ, P1 ;  /* 0x000000ff07077207 */ /* 0x000fe40000800000 */
[----:B------:R-:W-:-:S03]  /*b070*/  LOP3.LUT R6, R0, R3, RZ, 0x3c, !PT ;  /* 0x0000000300067212 */ /* 0x000fc600078e3cff */
[----:B------:R-:W-:Y:S01]  /*b080*/  IMAD R8, R7, 0x8, R2 ;  /* 0x0000000807087824 */ /* 0x000fe200078e0202 */
[----:B------:R-:W-:Y:S01]  /*b090*/  SHF.L.U32 R5, R6, 0x1f, RZ ;  /* 0x0000001f06057819 */ /* 0x000fe200000006ff */
[----:B0-----:R-:W-:Y:S06]  /*b0a0*/  @!P0 BRA `(.L_x_309) ;  /* 0x0000000800048947 */ /* 0x001fec0003800000 */
.L_x_329:
[----:B------:R-:W1:Y:S01]  /*b0b0*/  SYNCS.PHASECHK.TRANS64.TRYWAIT P0, [R8+URZ], R5 ;  /* 0x00000005080075a7 */ /* 0x000e62000800017f */
[----:B------:R-:W-:-:S05]  /*b0c0*/  VIADD R0, R7, 0x1 ;  /* 0x0000000107007836 */ /* 0x000fca0000000000 */
[----:B------:R-:W-:-:S04]  /*b0d0*/  ISETP.NE.AND P1, PT, R0, 0xb, PT ;  /* 0x0000000b0000780c */ /* 0x000fc80003f25270 */
[----:B------:R-:W-:Y:S02]  /*b0e0*/  SEL R3, RZ, 0x1, P1 ;  /* 0x00000001ff037807 */ /* 0x000fe40000800000 */
[----:B------:R-:W-:Y:S02]  /*b0f0*/  SEL R7, R0, RZ, P1 ;  /* 0x000000ff00077207 */ /* 0x000fe40000800000 */
[----:B------:R-:W-:-:S03]  /*b100*/  LOP3.LUT R6, R6, R3, RZ, 0x3c, !PT ;  /* 0x0000000306067212 */ /* 0x000fc600078e3cff */
[----:B0-----:R-:W-:Y:S01]  /*b110*/  IMAD R9, R7, 0x8, R2 ;  /* 0x0000000807097824 */ /* 0x001fe200078e0202 */
[----:B------:R-:W-:Y:S01]  /*b120*/  SHF.L.U32 R4, R6, 0x1f, RZ ;  /* 0x0000001f06047819 */ /* 0x000fe200000006ff */
[----:B-1----:R-:W-:Y:S06]  /*b130*/  @!P0 BRA `(.L_x_310) ;  /* 0x0000000400f48947 */ /* 0x002fec0003800000 */
.L_x_330:
        /* <DEDUP_REMOVED lines=9> */
.L_x_331:
        /* <DEDUP_REMOVED lines=9> */
.L_x_332:
        /* <DEDUP_REMOVED lines=9> */
.L_x_333:
        /* <DEDUP_REMOVED lines=9> */
.L_x_334:
        /* <DEDUP_REMOVED lines=9> */
.L_x_335:
        /* <DEDUP_REMOVED lines=9> */
.L_x_336:
[----:B------:R-:W1:Y:S01]  /*b4a0*/  SYNCS.PHASECHK.TRANS64.TRYWAIT P0, [R9+URZ], R4 ;  /* 0x00000004090075a7 */ /* 0x000e62000800017f */
[----:B------:R-:W-:-:S05]  /*b4b0*/  VIADD R0, R7, 0x1 ;  /* 0x0000000107007836 */ /* 0x000fca0000000000 */
[----:B------:R-:W-:-:S04]  /*b4c0*/  ISETP.NE.AND P1, PT, R0, 0xb, PT ;  /* 0x0000000b0000780c */ /* 0x000fc80003f25270 */
[----:B------:R-:W-:Y:S02]  /*b4d0*/  SEL R3, RZ, 0x1, P1 ;  /* 0x00000001ff037807 */ /* 0x000fe40000800000 */
[----:B------:R-:W-:Y:S02]  /*b4e0*/  SEL R7, R0, RZ, P1 ;  /* 0x000000ff00077207 */ /* 0x000fe40000800000 */
[----:B------:R-:W-:-:S03]  /*b4f0*/  LOP3.LUT R11, R6, R3, RZ, 0x3c, !PT ;  /* 0x00000003060b7212 */ /* 0x000fc600078e3cff */
[----:B------:R-:W-:Y:S01]  /*b500*/  IMAD R6, R7, 0x8, R2 ;  /* 0x0000000807067824 */ /* 0x000fe200078e0202 */
[----:B0-----:R-:W-:Y:S01]  /*b510*/  SHF.L.U32 R5, R11, 0x1f, RZ ;  /* 0x0000001f0b057819 */ /* 0x001fe200000006ff */
[----:B-1----:R-:W-:Y:S06]  /*b520*/  @!P0 BRA `(.L_x_317) ;  /* 0x0000000400848947 */ /* 0x002fec0003800000 */
.L_x_337:
[----:B------:R-:W1:Y:S01]  /*b530*/  SYNCS.PHASECHK.TRANS64.TRYWAIT P0, [R6+URZ], R5 ;  /* 0x00000005060075a7 */ /* 0x000e62000800017f */
[----:B------:R-:W-:-:S05]  /*b540*/  VIADD R0, R7, 0x1 ;  /* 0x0000000107007836 */ /* 0x000fca0000000000 */
[----:B------:R-:W-:-:S04]  /*b550*/  ISETP.NE.AND P1, PT, R0, 0xb, PT ;  /* 0x0000000b0000780c */ /* 0x000fc80003f25270 */
[----:B0-----:R-:W-:Y:S02]  /*b560*/  SEL R4, RZ, 0x1, P1 ;  /* 0x00000001ff047807 */ /* 0x001fe40000800000 */
[----:B------:R-:W-:Y:S02]  /*b570*/  SEL R3, R0, RZ, P1 ;  /* 0x000000ff00037207 */ /* 0x000fe40000800000 */
[----:B------:R-:W-:Y:S01]  /*b580*/  LOP3.LUT R0, R11, R4, RZ, 0x3c, !PT ;  /* 0x000000040b007212 */ /* 0x000fe200078e3cff */
[----:B-1----:R-:W-:Y:S06]  /*b590*/  @!P0 BRA `(.L_x_318) ;  /* 0x00000004007c8947 */ /* 0x002fec0003800000 */
.L_x_338:
[----:B------:R-:W-:Y:S01]  /*b5a0*/  IMAD R3, R3, 0x8, R2 ;  /* 0x0000000803037824 */ /* 0x000fe200078e0202 */
[----:B------:R-:W-:-:S07]  /*b5b0*/  SHF.L.U32 R0, R0, 0x1f, RZ ;  /* 0x0000001f00007819 */ /* 0x000fce00000006ff */
.L_x_319:
[----:B-1----:R1:W2:Y:S02]  /*b5c0*/  SYNCS.PHASECHK.TRANS64.TRYWAIT P0, [R3+URZ], R0 ;  /* 0x00000000030075a7 */ /* 0x0022a4000800017f */
[----:B--2---:R-:W-:Y:S05]  /*b5d0*/  @!P0 NANOSLEEP.SYNCS 0x989680 ;  /* 0x009896800000895d */ /* 0x004fea0003900000 */
[----:B------:R-:W2:Y:S02]  /*b5e0*/  @!P0 SYNCS.PHASECHK.TRANS64 P0, [R3+URZ], R0 ;  /* 0x00000000030085a7 */ /* 0x000ea4000800007f */
[----:B--2---:R-:W-:Y:S05]  /*b5f0*/  @!P0 BRA `(.L_x_319) ;  /* 0xfffffffc00f08947 */ /* 0x004fea000383ffff */
.L_x_307:
[----:B------:R-:W-:Y:S05]  /*b600*/  BSYNC B0 ;  /* 0x0000000000007941 */ /* 0x000fea0003800000 */
.L_x_306:
[----:B------:R-:W-:Y:S05]  /*b610*/  EXIT ;  /* 0x000000000000794d */ /* 0x000fea0003800000 */
.L_x_16:
[----:B-1----:R1:W2:Y:S02]  /*b620*/  SYNCS.PHASECHK.TRANS64.TRYWAIT P0, [R159+URZ], R0 ;  /* 0x000000009f0075a7 */ /* 0x0022a4000800017f */
[----:B--2---:R-:W-:Y:S05]  /*b630*/  @!P0 NANOSLEEP.SYNCS 0x989680 ;  /* 0x009896800000895d */ /* 0x004fea0003900000 */
[----:B------:R-:W2:Y:S02]  /*b640*/  @!P0 SYNCS.PHASECHK.TRANS64 P0, [R159+URZ], R0 ;  /* 0x000000009f0085a7 */ /* 0x000ea4000800007f */
[----:B--2---:R-:W-:Y:S05]  /*b650*/  @!P0 BRA `(.L_x_16) ;  /* 0xfffffffc00f08947 */ /* 0x004fea000383ffff */
[----:B------:R-:W-:Y:S05]  /*b660*/  BRA `(.L_x_320) ;  /* 0xffffff5c00c87947 */ /* 0x000fea000383ffff */
.L_x_21:
[----:B--2---:R2:W3:Y:S02]  /*b670*/  SYNCS.PHASECHK.TRANS64.TRYWAIT P1, [R3+URZ], R0 ;  /* 0x00000000030075a7 */ /* 0x0044e4000802017f */
[----:B---3--:R-:W-:Y:S05]  /*b680*/  @!P1 NANOSLEEP.SYNCS 0x989680 ;  /* 0x009896800000995d */ /* 0x008fea0003900000 */
[----:B------:R-:W3:Y:S02]  /*b690*/  @!P1 SYNCS.PHASECHK.TRANS64 P1, [R3+URZ], R0 ;  /* 0x00000000030095a7 */ /* 0x000ee4000802007f */
[----:B---3--:R-:W-:Y:S05]  /*b6a0*/  @!P1 BRA `(.L_x_21) ;  /* 0xfffffffc00f09947 */ /* 0x008fea000383ffff */
[----:B------:R-:W-:Y:S05]  /*b6b0*/  BRA `(.L_x_20) ;  /* 0xffffff6000347947 */ /* 0x000fea000383ffff */
.L_x_26:
[----:B--2---:R-:W-:-:S04]  /*b6c0*/  IMAD.U32 R4, RZ, RZ, UR4 ;  /* 0x00000004ff047e24 */ /* 0x004fc8000f8e00ff */
[----:B------:R2:W3:Y:S03]  /*b6d0*/  SYNCS.PHASECHK.TRANS64.TRYWAIT P1, [R4+URZ], R3 ;  /* 0x00000003040075a7 */ /* 0x0004e6000802017f */
[----:B---3--:R-:W-:Y:S05]  /*b6e0*/  @!P1 NANOSLEEP.SYNCS 0x989680 ;  /* 0x009896800000995d */ /* 0x008fea0003900000 */
[----:B------:R-:W3:Y:S02]  /*b6f0*/  @!P1 SYNCS.PHASECHK.TRANS64 P1, [R4+URZ], R3 ;  /* 0x00000003040095a7 */ /* 0x000ee4000802007f */
[----:B---3--:R-:W-:Y:S05]  /*b700*/  @!P1 BRA `(.L_x_26) ;  /* 0xfffffffc00ec9947 */ /* 0x008fea000383ffff */
[----:B------:R-:W-:Y:S05]  /*b710*/  BRA `(.L_x_25) ;  /* 0xffffff6000c87947 */ /* 0x000fea000383ffff */
.L_x_32:
[----:B-1----:R1:W2:Y:S02]  /*b720*/  SYNCS.PHASECHK.TRANS64.TRYWAIT P0, [R159+URZ+0x10], R0 ;  /* 0x000010009f0075a7 */ /* 0x0022a4000800017f */
[----:B--2---:R-:W-:Y:S05]  /*b730*/  @!P0 NANOSLEEP.SYNCS 0x989680 ;  /* 0x009896800000895d */ /* 0x004fea0003900000 */
[----:B------:R-:W2:Y:S02]  /*b740*/  @!P0 SYNCS.PHASECHK.TRANS64 P0, [R159+URZ+0x10], R0 ;  /* 0x000010009f0085a7 */ /* 0x000ea4000800007f */
[----:B--2---:R-:W-:Y:S05]  /*b750*/  @!P0 BRA `(.L_x_32) ;  /* 0xfffffffc00f08947 */ /* 0x004fea000383ffff */
[----:B------:R-:W-:Y:S05]  /*b760*/  BRA `(.L_x_321) ;  /* 0xffffff6400c47947 */ /* 0x000fea000383ffff */
.L_x_293:
[----:B------:R-:W-:Y:S01]  /*b770*/  BSSY B1, `(.L_x_322) ;  /* 0x0000006000017945 */ /* 0x000fe20003800000 */
[----:B------:R-:W-:-:S07]  /*b780*/  IMAD.MOV.U32 R15, RZ, RZ, -0x1 ;  /* 0xffffffffff0f7424 */ /* 0x000fce00078e00ff */
[----:B-----5:R-:W-:Y:S05]  /*b790*/  WARPSYNC.COLLECTIVE R15, `(.L_x_323) ;  /* 0x000000000f0c7348 */ /* 0x020fea0003c00000 */
[----:B------:R-:W-:Y:S02]  /*b7a0*/  ELECT P6, UR62, PT ;  /* 0x00000000003e782f */ /* 0x000fe400038c0000 */
[----:B------:R-:W-:Y:S01]  /*b7b0*/  MOV R14, UR62 ;  /* 0x0000003e000e7c02 */ /* 0x000fe20008000f00 */
[----:B-----5:R-:W-:Y:S10]  /*b7c0*/  ENDCOLLECTIVE ;  /* 0x000000000000791b */ /* 0x020ff40003800000 */
.L_x_323:
[----:B------:R-:W-:Y:S05]  /*b7d0*/  BSYNC B1 ;  /* 0x0000000000017941 */ /* 0x000fea0003800000 */
.L_x_322:
[----:B------:R-:W-:Y:S05]  /*b7e0*/  BRA `(.L_x_324) ;  /* 0xffffffec00087947 */ /* 0x000fea000383ffff */
.L_x_296:
[----:B0-----:R0:W1:Y:S02]  /*b7f0*/  SYNCS.PHASECHK.TRANS64.TRYWAIT P1, [R10+URZ+0x58], R5 ;  /* 0x000058050a0075a7 */ /* 0x001064000802017f */
[----:B-1----:R-:W-:Y:S05]  /*b800*/  @!P1 NANOSLEEP.SYNCS 0x989680 ;  /* 0x009896800000995d */ /* 0x002fea0003900000 */
[----:B------:R-:W1:Y:S02]  /*b810*/  @!P1 SYNCS.PHASECHK.TRANS64 P1, [R10+URZ+0x58], R5 ;  /* 0x000058050a0095a7 */ /* 0x000e64000802007f */
[----:B-1----:R-:W-:Y:S05]  /*b820*/  @!P1 BRA `(.L_x_296) ;  /* 0xfffffffc00f09947 */ /* 0x002fea000383ffff */
[----:B------:R-:W-:Y:S05]  /*b830*/  BRA `(.L_x_325) ;  /* 0xffffffec003c7947 */ /* 0x000fea000383ffff */
.L_x_305:
[----:B------:R-:W-:Y:S01]  /*b840*/  BSSY B0, `(.L_x_326) ;  /* 0x0000006000007945 */ /* 0x000fe20003800000 */
[----:B------:R-:W-:-:S07]  /*b850*/  IMAD.MOV.U32 R15, RZ, RZ, -0x1 ;  /* 0xffffffffff0f7424 */ /* 0x000fce00078e00ff */
[----:B-----5:R-:W-:Y:S05]  /*b860*/  WARPSYNC.COLLECTIVE R15, `(.L_x_327) ;  /* 0x000000000f0c7348 */ /* 0x020fea0003c00000 */
[----:B------:R-:W-:Y:S02]  /*b870*/  ELECT P6, UR62, PT ;  /* 0x00000000003e782f */ /* 0x000fe400038c0000 */
[----:B------:R-:W-:Y:S01]  /*b880*/  MOV R14, UR62 ;  /* 0x0000003e000e7c02 */ /* 0x000fe20008000f00 */
[----:B-----5:R-:W-:Y:S10]  /*b890*/  ENDCOLLECTIVE ;  /* 0x000000000000791b */ /* 0x020ff40003800000 */
.L_x_327:
[----:B------:R-:W-:Y:S05]  /*b8a0*/  BSYNC B0 ;  /* 0x0000000000007941 */ /* 0x000fea0003800000 */
.L_x_326:
[----:B------:R-:W-:Y:S05]  /*b8b0*/  BRA `(.L_x_328) ;  /* 0xfffffff400a87947 */ /* 0x000fea000383ffff */
.L_x_309:
[----:B0-----:R0:W1:Y:S02]  /*b8c0*/  SYNCS.PHASECHK.TRANS64.TRYWAIT P0, [R9+URZ], R4 ;  /* 0x00000004090075a7 */ /* 0x001064000800017f */
[----:B-1----:R-:W-:Y:S05]  /*b8d0*/  @!P0 NANOSLEEP.SYNCS 0x989680 ;  /* 0x009896800000895d */ /* 0x002fea0003900000 */
[----:B------:R-:W1:Y:S02]  /*b8e0*/  @!P0 SYNCS.PHASECHK.TRANS64 P0, [R9+URZ], R4 ;  /* 0x00000004090085a7 */ /* 0x000e64000800007f */
[----:B-1----:R-:W-:Y:S05]  /*b8f0*/  @!P0 BRA `(.L_x_309) ;  /* 0xfffffffc00f08947 */ /* 0x002fea000383ffff */
[----:B------:R-:W-:Y:S05]  /*b900*/  BRA `(.L_x_329) ;  /* 0xfffffff400e87947 */ /* 0x000fea000383ffff */
.L_x_310:
[----:B0-----:R0:W1:Y:S02]  /*b910*/  SYNCS.PHASECHK.TRANS64.TRYWAIT P0, [R8+URZ], R5 ;  /* 0x00000005080075a7 */ /* 0x001064000800017f */
[----:B-1----:R-:W-:Y:S05]  /*b920*/  @!P0 NANOSLEEP.SYNCS 0x989680 ;  /* 0x009896800000895d */ /* 0x002fea0003900000 */
[----:B------:R-:W1:Y:S02]  /*b930*/  @!P0 SYNCS.PHASECHK.TRANS64 P0, [R8+URZ], R5 ;  /* 0x00000005080085a7 */ /* 0x000e64000800007f */
[----:B-1----:R-:W-:Y:S05]  /*b940*/  @!P0 BRA `(.L_x_310) ;  /* 0xfffffffc00f08947 */ /* 0x002fea000383ffff */
[----:B------:R-:W-:Y:S05]  /*b950*/  BRA `(.L_x_330) ;  /* 0xfffffff400f87947 */ /* 0x000fea000383ffff */
.L_x_311:
[----:B0-----:R0:W1:Y:S02]  /*b960*/  SYNCS.PHASECHK.TRANS64.TRYWAIT P0, [R9+URZ], R4 ;  /* 0x00000004090075a7 */ /* 0x001064000800017f */
[----:B-1----:R-:W-:Y:S05]  /*b970*/  @!P0 NANOSLEEP.SYNCS 0x989680 ;  /* 0x009896800000895d */ /* 0x002fea0003900000 */
[----:B------:R-:W1:Y:S02]  /*b980*/  @!P0 SYNCS.PHASECHK.TRANS64 P0, [R9+URZ], R4 ;  /* 0x00000004090085a7 */ /* 0x000e64000800007f */
[----:B-1----:R-:W-:Y:S05]  /*b990*/  @!P0 BRA `(.L_x_311) ;  /* 0xfffffffc00f08947 */ /* 0x002fea000383ffff */
[----:B------:R-:W-:Y:S05]  /*b9a0*/  BRA `(.L_x_331) ;  /* 0xfffffff800087947 */ /* 0x000fea000383ffff */
.L_x_312:
[----:B0-----:R0:W1:Y:S02]  /*b9b0*/  SYNCS.PHASECHK.TRANS64.TRYWAIT P0, [R8+URZ], R5 ;  /* 0x00000005080075a7 */ /* 0x001064000800017f */
[----:B-1----:R-:W-:Y:S05]  /*b9c0*/  @!P0 NANOSLEEP.SYNCS 0x989680 ;  /* 0x009896800000895d */ /* 0x002fea0003900000 */
[----:B------:R-:W1:Y:S02]  /*b9d0*/  @!P0 SYNCS.PHASECHK.TRANS64 P0, [R8+URZ], R5 ;  /* 0x00000005080085a7 */ /* 0x000e64000800007f */
[----:B-1----:R-:W-:Y:S05]  /*b9e0*/  @!P0 BRA `(.L_x_312) ;  /* 0xfffffffc00f08947 */ /* 0x002fea000383ffff */
[----:B------:R-:W-:Y:S05]  /*b9f0*/  BRA `(.L_x_332) ;  /* 0xfffffff800187947 */ /* 0x000fea000383ffff */
.L_x_313:
[----:B0-----:R0:W1:Y:S02]  /*ba00*/  SYNCS.PHASECHK.TRANS64.TRYWAIT P0, [R9+URZ], R4 ;  /* 0x00000004090075a7 */ /* 0x001064000800017f */
[----:B-1----:R-:W-:Y:S05]  /*ba10*/  @!P0 NANOSLEEP.SYNCS 0x989680 ;  /* 0x009896800000895d */ /* 0x002fea0003900000 */
[----:B------:R-:W1:Y:S02]  /*ba20*/  @!P0 SYNCS.PHASECHK.TRANS64 P0, [R9+URZ], R4 ;  /* 0x00000004090085a7 */ /* 0x000e64000800007f */
[----:B-1----:R-:W-:Y:S05]  /*ba30*/  @!P0 BRA `(.L_x_313) ;  /* 0xfffffffc00f08947 */ /* 0x002fea000383ffff */
[----:B------:R-:W-:Y:S05]  /*ba40*/  BRA `(.L_x_333) ;  /* 0xfffffff800287947 */ /* 0x000fea000383ffff */
.L_x_314:
[----:B0-----:R0:W1:Y:S02]  /*ba50*/  SYNCS.PHASECHK.TRANS64.TRYWAIT P0, [R8+URZ], R5 ;  /* 0x00000005080075a7 */ /* 0x001064000800017f */
[----:B-1----:R-:W-:Y:S05]  /*ba60*/  @!P0 NANOSLEEP.SYNCS 0x989680 ;  /* 0x009896800000895d */ /* 0x002fea0003900000 */
[----:B------:R-:W1:Y:S02]  /*ba70*/  @!P0 SYNCS.PHASECHK.TRANS64 P0, [R8+URZ], R5 ;  /* 0x00000005080085a7 */ /* 0x000e64000800007f */
[----:B-1----:R-:W-:Y:S05]  /*ba80*/  @!P0 BRA `(.L_x_314) ;  /* 0xfffffffc00f08947 */ /* 0x002fea000383ffff */
[----:B------:R-:W-:Y:S05]  /*ba90*/  BRA `(.L_x_334) ;  /* 0xfffffff800387947 */ /* 0x000fea000383ffff */
.L_x_315:
[----:B0-----:R0:W1:Y:S02]  /*baa0*/  SYNCS.PHASECHK.TRANS64.TRYWAIT P0, [R9+URZ], R4 ;  /* 0x00000004090075a7 */ /* 0x001064000800017f */
[----:B-1----:R-:W-:Y:S05]  /*bab0*/  @!P0 NANOSLEEP.SYNCS 0x989680 ;  /* 0x009896800000895d */ /* 0x002fea0003900000 */
[----:B------:R-:W1:Y:S02]  /*bac0*/  @!P0 SYNCS.PHASECHK.TRANS64 P0, [R9+URZ], R4 ;  /* 0x00000004090085a7 */ /* 0x000e64000800007f */
[----:B-1----:R-:W-:Y:S05]  /*bad0*/  @!P0 BRA `(.L_x_315) ;  /* 0xfffffffc00f08947 */ /* 0x002fea000383ffff */
[----:B------:R-:W-:Y:S05]  /*bae0*/  BRA `(.L_x_335) ;  /* 0xfffffff800487947 */ /* 0x000fea000383ffff */
.L_x_316:
[----:B0-----:R0:W1:Y:S02]  /*baf0*/  SYNCS.PHASECHK.TRANS64.TRYWAIT P0, [R8+URZ], R5 ;  /* 0x00000005080075a7 */ /* 0x001064000800017f */
[----:B-1----:R-:W-:Y:S05]  /*bb00*/  @!P0 NANOSLEEP.SYNCS 0x989680 ;  /* 0x009896800000895d */ /* 0x002fea0003900000 */
[----:B------:R-:W1:Y:S02]  /*bb10*/  @!P0 SYNCS.PHASECHK.TRANS64 P0, [R8+URZ], R5 ;  /* 0x00000005080085a7 */ /* 0x000e64000800007f */
[----:B-1----:R-:W-:Y:S05]  /*bb20*/  @!P0 BRA `(.L_x_316) ;  /* 0xfffffffc00f08947 */ /* 0x002fea000383ffff */
[----:B------:R-:W-:Y:S05]  /*bb30*/  BRA `(.L_x_336) ;  /* 0xfffffff800587947 */ /* 0x000fea000383ffff */
.L_x_317:
[----:B0-----:R0:W1:Y:S02]  /*bb40*/  SYNCS.PHASECHK.TRANS64.TRYWAIT P0, [R9+URZ], R4 ;  /* 0x00000004090075a7 */ /* 0x001064000800017f */
[----:B-1----:R-:W-:Y:S05]  /*bb50*/  @!P0 NANOSLEEP.SYNCS 0x989680 ;  /* 0x009896800000895d */ /* 0x002fea0003900000 */
[----:B------:R-:W1:Y:S02]  /*bb60*/  @!P0 SYNCS.PHASECHK.TRANS64 P0, [R9+URZ], R4 ;  /* 0x00000004090085a7 */ /* 0x000e64000800007f */
[----:B-1----:R-:W-:Y:S05]  /*bb70*/  @!P0 BRA `(.L_x_317) ;  /* 0xfffffffc00f08947 */ /* 0x002fea000383ffff */
[----:B------:R-:W-:Y:S05]  /*bb80*/  BRA `(.L_x_337) ;  /* 0xfffffff800687947 */ /* 0x000fea000383ffff */
.L_x_318:
[----:B0-----:R0:W1:Y:S02]  /*bb90*/  SYNCS.PHASECHK.TRANS64.TRYWAIT P0, [R6+URZ], R5 ;  /* 0x00000005060075a7 */ /* 0x001064000800017f */
[----:B-1----:R-:W-:Y:S05]  /*bba0*/  @!P0 NANOSLEEP.SYNCS 0x989680 ;  /* 0x009896800000895d */ /* 0x002fea0003900000 */
[----:B------:R-:W1:Y:S02]  /*bbb0*/  @!P0 SYNCS.PHASECHK.TRANS64 P0, [R6+URZ], R5 ;  /* 0x00000005060085a7 */ /* 0x000e64000800007f */
[----:B-1----:R-:W-:Y:S05]  /*bbc0*/  @!P0 BRA `(.L_x_318) ;  /* 0xfffffffc00f08947 */ /* 0x002fea000383ffff */
[----:B------:R-:W-:Y:S05]  /*bbd0*/  BRA `(.L_x_338) ;  /* 0xfffffff800707947 */ /* 0x000fea000383ffff */
.L_x_339:
[----:B------:R-:W-:-:S00]  /*bbe0*/  BRA `(.L_x_339) ;  /* 0xfffffffc00fc7947 */ /* 0x000fc0000383ffff */
[----:B------:R-:W-:-:S00]  /*bbf0*/  NOP ;  /* 0x0000000000007918 */ /* 0x000fc00000000000 */
        /* <DEDUP_REMOVED lines=8> */
.L_x_340:


//--------------------- .nv.global.init           --------------------------
	.section	.nv.global.init,"aw",@progbits
.nv.global.init:
	.type		$str$22,@object
	.size		$str$22,($str$23 - $str$22)
$str$22:
        /*0000*/ 	.byte	0x6b, 0x5f, 0x74, 0x69, 0x6c, 0x65, 0x5f, 0x63, 0x6f, 0x75, 0x6e, 0x74, 0x20, 0x3e, 0x3d, 0x20
        /*0010*/ 	.byte	0x31, 0x00
	.type		$str$23,@object
	.size		$str$23,(__unnamed_1 - $str$23)
$str$23:
        /*0012*/ 	.byte	0x2f, 0x74, 0x6d, 0x70, 0x2f, 0x63, 0x75, 0x74, 0x6c, 0x61, 0x73, 0x73, 0x5f, 0x73, 0x77, 0x65
        /*0022*/ 	.byte	0x65, 0x70, 0x5f, 0x73, 0x72, 0x63, 0x2f, 0x69, 0x6e, 0x63, 0x6c, 0x75, 0x64, 0x65, 0x2f, 0x63
        /*0032*/ 	.byte	0x75, 0x74, 0x6c, 0x61, 0x73, 0x73, 0x2f, 0x67, 0x65, 0x6d, 0x6d, 0x2f, 0x63, 0x6f, 0x6c, 0x6c
        /*0042*/ 	.byte	0x65, 0x63, 0x74, 0x69, 0x76, 0x65, 0x2f, 0x73, 0x6d, 0x39, 0x30, 0x5f, 0x6d, 0x6d, 0x61, 0x5f
        /*0052*/ 	.byte	0x74, 0x6d, 0x61, 0x5f, 0x67, 0x6d, 0x6d, 0x61, 0x5f, 0x73, 0x73, 0x5f, 0x77, 0x61, 0x72, 0x70
        /*0062*/ 	.byte	0x73, 0x70, 0x65, 0x63, 0x69, 0x61, 0x6c, 0x69, 0x7a, 0x65, 0x64, 0x2e, 0x68, 0x70, 0x70, 0x00
	.type		__unnamed_1,@object
	.size		__unnamed_1,(.L_0 - __unnamed_1)
__unnamed_1:
        /*0072*/ 	.byte	0x76, 0x6f, 0x69, 0x64, 0x20, 0x63, 0x75, 0x74, 0x6c, 0x61, 0x73, 0x73, 0x3a, 0x3a, 0x67, 0x65
        /* <DEDUP_REMOVED lines=180> */
        /*0bc2*/ 	.byte	0x79, 0x5d, 0x00
.L_0:


//--------------------- .nv.shared._ZN7cutlass13device_kernelINS_4gemm6kernel13GemmUniversalIN4cute5tupleIJiiiiEEENS1_10collective13CollectiveMmaINS1_34MainloopSm90TmaGmmaWarpSpecializedILi11ENS5_IJNS4_1CILi1EEESB_SB_EEENS1_32KernelTmaWarpSpecializedPingpongEEENS5_IJNSA_ILi64EEENSA_ILi256EEENSA_ILi32EEEEEENS_10bfloat16_tENS5_IJlSB_lEEESJ_SK_NS4_8TiledMMAINS4_8MMA_AtomIJNS4_4SM904GMMA28MMA_64x256x16_F32BF16BF16_SSILNSO_5MajorE0ELSQ_0ELNSO_7ScaleInE1ELSR_1EEEEEENS4_6LayoutISC_NS5_IJNSA_ILi0EEESV_SV_EEEEENS5_IJNS4_10UnderscoreESY_SY_EEEEENS4_13SM90_TMA_LOADENS4_14ComposedLayoutINS4_7SwizzleILi2ELi4ELi3EEENS4_18smem_ptr_flag_bitsILi16EEENSU_INS5_IJNSA_ILi8EEESH_EEENS5_IJSH_SB_EEEEEEEvNS4_8identityES11_S1B_vS1C_EENS_8epilogue10collective6detail29Sm90TmaWarpSpecializedAdapterINS1F_15DefaultEpilogueISJ_SK_SK_NS1E_6thread17LinearCombinationISJ_Li1EffLNS1J_9ScaleType4KindE0ELNS_15FloatRoundStyleE2ESJ_EENS1_15EpilogueDefaultEEEEEvvEEEEvNT_6ParamsE --------------------------
	.section	.nv.shared._ZN7cutlass13device_kernelINS_4gemm6kernel13GemmUniversalIN4cute5tupleIJiiiiEEENS1_10collective13CollectiveMmaINS1_34MainloopSm90TmaGmmaWarpSpecializedILi11ENS5_IJNS4_1CILi1EEESB_SB_EEENS1_32KernelTmaWarpSpecializedPingpongEEENS5_IJNSA_ILi64EEENSA_ILi256EEENSA_ILi32EEEEEENS_10bfloat16_tENS5_IJlSB_lEEESJ_SK_NS4_8TiledMMAINS4_8MMA_AtomIJNS4_4SM904GMMA28MMA_64x256x16_F32BF16BF16_SSILNSO_5MajorE0ELSQ_0ELNSO_7ScaleInE1ELSR_1EEEEEENS4_6LayoutISC_NS5_IJNSA_ILi0EEESV_SV_EEEEENS5_IJNS4_10UnderscoreESY_SY_EEEEENS4_13SM90_TMA_LOADENS4_14ComposedLayoutINS4_7SwizzleILi2ELi4ELi3EEENS4_18smem_ptr_flag_bitsILi16EEENSU_INS5_IJNSA_ILi8EEESH_EEENS5_IJSH_SB_EEEEEEEvNS4_8identityES11_S1B_vS1C_EENS_8epilogue10collective6detail29Sm90TmaWarpSpecializedAdapterINS1F_15DefaultEpilogueISJ_SK_SK_NS1E_6thread17LinearCombinationISJ_Li1EffLNS1J_9ScaleType4KindE0ELNS_15FloatRoundStyleE2ESJ_EENS1_15EpilogueDefaultEEEEEvvEEEEvNT_6ParamsE,"aw",@nobits
	.sectionflags	@""
	.align	16
	.zero		1024


//--------------------- .nv.shared.reserved.0     --------------------------
	.section	.nv.shared.reserved.0,"aw",@nobits
	.weak		__nv_reservedSMEM_offset_0_alias
	.size		__nv_reservedSMEM_offset_0_alias, 0, 0
	.other		__nv_reservedSMEM_offset_0_alias,@"STO_CUDA_RESERVED_SHARED STV_DEFAULT"
__nv_reservedSMEM_offset_0_alias:
	.zero		0


//--------------------- .nv.global                --------------------------
	.section	.nv.global,"aw",@nobits
.nv.global:
	.type		_ZN40_INTERNAL_a1c0e2af_4_k_cu_9e420d9d_192024cute1_E,@object
	.size		_ZN40_INTERNAL_a1c0e2af_4_k_cu_9e420d9d_192024cute1_E,(_ZN40_INTERNAL_a1c0e2af_4_k_cu_9e420d9d_192024cuda3std3__45__cpo6cbeginE - _ZN40_INTERNAL_a1c0e2af_4_k_cu_9e420d9d_192024cute1_E)
_ZN40_INTERNAL_a1c0e2af_4_k_cu_9e420d9d_192024cute1_E:
	.zero		1
	.type		_ZN40_INTERNAL_a1c0e2af_4_k_cu_9e420d9d_192024cuda3std3__45__cpo6cbeginE,@object
	.size		_ZN40_INTERNAL_a1c0e2af_4_k_cu_9e420d9d_192024cuda3std3__45__cpo6cbeginE,(_ZN40_INTERNAL_a1c0e2af_4_k_cu_9e420d9d_192024cuda3std3__48in_placeE - _ZN40_INTERNAL_a1c0e2af_4_k_cu_9e420d9d_192024cuda3std3__45__cpo6cbeginE)
_ZN40_INTERNAL_a1c0e2af_4_k_cu_9e420d9d_192024cuda3std3__45__cpo6cbeginE:
	.zero		1
	.type		_ZN40_INTERNAL_a1c0e2af_4_k_cu_9e420d9d_192024cuda3std3__48in_placeE,@object
	.size		_ZN40_INTERNAL_a1c0e2af_4_k_cu_9e420d9d_192024cuda3std3__48in_placeE,(_ZN40_INTERNAL_a1c0e2af_4_k_cu_9e420d9d_192024cuda3std6ranges3__45__cpo9iter_moveE - _ZN40_INTERNAL_a1c0e2af_4_k_cu_9e420d9d_192024cuda3std3__48in_placeE)
_ZN40_INTERNAL_a1c0e2af_4_k_cu_9e420d9d_192024cuda3std3__48in_placeE:
	.zero		1
	.type		_ZN40_INTERNAL_a1c0e2af_4_k_cu_9e420d9d_192024cuda3std6ranges3__45__cpo9iter_moveE,@object
	.size		_ZN40_INTERNAL_a1c0e2af_4_k_cu_9e420d9d_192024cuda3std6ranges3__45__cpo9iter_moveE,(_ZN40_INTERNAL_a1c0e2af_4_k_cu_9e420d9d_192024cuda3std3__45__cpo5beginE - _ZN40_INTERNAL_a1c0e2af_4_k_cu_9e420d9d_192024cuda3std6ranges3__45__cpo9iter_moveE)
_ZN40_INTERNAL_a1c0e2af_4_k_cu_9e420d9d_192024cuda3std6ranges3__45__cpo9iter_moveE:
	.zero		1
	.type		_ZN40_INTERNAL_a1c0e2af_4_k_cu_9e420d9d_192024cuda3std3__45__cpo5beginE,@object
	.size		_ZN40_INTERNAL_a1c0e2af_4_k_cu_9e420d9d_192024cuda3std3__45__cpo5beginE,(_ZN40_INTERNAL_a1c0e2af_4_k_cu_9e420d9d_192024cuda3std3__442_GLOBAL__N__a1c0e2af_4_k_cu_9e420d9d_192026ignoreE - _ZN40_INTERNAL_a1c0e2af_4_k_cu_9e420d9d_192024cuda3std3__45__cpo5beginE)
_ZN40_INTERNAL_a1c0e2af_4_k_cu_9e420d9d_192024cuda3std3__45__cpo5beginE:
	.zero		1
	.type		_ZN40_INTERNAL_a1c0e2af_4_k_cu_9e420d9d_192024cuda3std3__442_GLOBAL__N__a1c0e2af_4_k_cu_9e420d9d_192026ignoreE,@object
	.size		_ZN40_INTERNAL_a1c0e2af_4_k_cu_9e420d9d_192024cuda3std3__442_GLOBAL__N__a1c0e2af_4_k_cu_9e420d9d_192026ignoreE,(_ZN40_INTERNAL_a1c0e2af_4_k_cu_9e420d9d_192024cute7productE - _ZN40_INTERNAL_a1c0e2af_4_k_cu_9e420d9d_192024cuda3std3__442_GLOBAL__N__a1c0e2af_4_k_cu_9e420d9d_192026ignoreE)
_ZN40_INTERNAL_a1c0e2af_4_k_cu_9e420d9d_192024cuda3std3__442_GLOBAL__N__a1c0e2af_4_k_cu_9e420d9d_192026ignoreE:
	.zero		1
	.type		_ZN40_INTERNAL_a1c0e2af_4_k_cu_9e420d9d_192024cute7productE,@object
	.size		_ZN40_INTERNAL_a1c0e2af_4_k_cu_9e420d9d_192024cute7productE,(_ZN40_INTERNAL_a1c0e2af_4_k_cu_9e420d9d_192024cuda3std3__45__cpo3endE - _ZN40_INTERNAL_a1c0e2af_4_k_cu_9e420d9d_192024cute7productE)
_ZN40_INTERNAL_a1c0e2af_4_k_cu_9e420d9d_192024cute7productE:
	.zero		1
	.type		_ZN40_INTERNAL_a1c0e2af_4_k_cu_9e420d9d_192024cuda3std3__45__cpo3endE,@object
	.size		_ZN40_INTERNAL_a1c0e2af_4_k_cu_9e420d9d_192024cuda3std3__45__cpo3endE,(_ZN40_INTERNAL_a1c0e2af_4_k_cu_9e420d9d_192024cuda3std3__419piecewise_constructE - _ZN40_INTERNAL_a1c0e2af_4_k_cu_9e420d9d_192024cuda3std3__45__cpo3endE)
_ZN40_INTERNAL_a1c0e2af_4_k_cu_9e420d9d_192024cuda3std3__45__cpo3endE:
	.zero		1
	.type		_ZN40_INTERNAL_a1c0e2af_4_k_cu_9e420d9d_192024cuda3std3__419piecewise_constructE,@object
	.size		_ZN40_INTERNAL_a1c0e2af_4_k_cu_9e420d9d_192024cuda3std3__419piecewise_constructE,(_ZN40_INTERNAL_a1c0e2af_4_k_cu_9e420d9d_192024cuda3std3__45__cpo4cendE - _ZN40_INTERNAL_a1c0e2af_4_k_cu_9e420d9d_192024cuda3std3__419piecewise_constructE)
_ZN40_INTERNAL_a1c0e2af_4_k_cu_9e420d9d_192024cuda3std3__419piecewise_constructE:
	.zero		1
	.type		_ZN40_INTERNAL_a1c0e2af_4_k_cu_9e420d9d_192024cuda3std3__45__cpo4cendE,@object
	.size		_ZN40_INTERNAL_a1c0e2af_4_k_cu_9e420d9d_192024cuda3std3__45__cpo4cendE,(_ZN40_INTERNAL_a1c0e2af_4_k_cu_9e420d9d_192024cuda3std6ranges3__45__cpo4swapE - _ZN40_INTERNAL_a1c0e2af_4_k_cu_9e420d9d_192024cuda3std3__45__cpo4cendE)
_ZN40_INTERNAL_a1c0e2af_4_k_cu_9e420d9d_192024cuda3std3__45__cpo4cendE:
	.zero		1
	.type		_ZN40_INTERNAL_a1c0e2af_4_k_cu_9e420d9d_192024cuda3std6ranges3__45__cpo4swapE,@object
	.size		_ZN40_INTERNAL_a1c0e2af_4_k_cu_9e420d9d_192024cuda3std6ranges3__45__cpo4swapE,(.L_8 - _ZN40_INTERNAL_a1c0e2af_4_k_cu_9e420d9d_192024cuda3std6ranges3__45__cpo4swapE)
_ZN40_INTERNAL_a1c0e2af_4_k_cu_9e420d9d_192024cuda3std6ranges3__45__cpo4swapE:
	.zero		1
.L_8:


//--------------------- .nv.constant0._ZN7cutlass13device_kernelINS_4gemm6kernel13GemmUniversalIN4cute5tupleIJiiiiEEENS1_10collective13CollectiveMmaINS1_34MainloopSm90TmaGmmaWarpSpecializedILi11ENS5_IJNS4_1CILi1EEESB_SB_EEENS1_32KernelTmaWarpSpecializedPingpongEEENS5_IJNSA_ILi64EEENSA_ILi256EEENSA_ILi32EEEEEENS_10bfloat16_tENS5_IJlSB_lEEESJ_SK_NS4_8TiledMMAINS4_8MMA_AtomIJNS4_4SM904GMMA28MMA_64x256x16_F32BF16BF16_SSILNSO_5MajorE0ELSQ_0ELNSO_7ScaleInE1ELSR_1EEEEEENS4_6LayoutISC_NS5_IJNSA_ILi0EEESV_SV_EEEEENS5_IJNS4_10UnderscoreESY_SY_EEEEENS4_13SM90_TMA_LOADENS4_14ComposedLayoutINS4_7SwizzleILi2ELi4ELi3EEENS4_18smem_ptr_flag_bitsILi16EEENSU_INS5_IJNSA_ILi8EEESH_EEENS5_IJSH_SB_EEEEEEEvNS4_8identityES11_S1B_vS1C_EENS_8epilogue10collective6detail29Sm90TmaWarpSpecializedAdapterINS1F_15DefaultEpilogueISJ_SK_SK_NS1E_6thread17LinearCombinationISJ_Li1EffLNS1J_9ScaleType4KindE0ELNS_15FloatRoundStyleE2ESJ_EENS1_15EpilogueDefaultEEEEEvvEEEEvNT_6ParamsE --------------------------
	.section	.nv.constant0._ZN7cutlass13device_kernelINS_4gemm6kernel13GemmUniversalIN4cute5tupleIJiiiiEEENS1_10collective13CollectiveMmaINS1_34MainloopSm90TmaGmmaWarpSpecializedILi11ENS5_IJNS4_1CILi1EEESB_SB_EEENS1_32KernelTmaWarpSpecializedPingpongEEENS5_IJNSA_ILi64EEENSA_ILi256EEENSA_ILi32EEEEEENS_10bfloat16_tENS5_IJlSB_lEEESJ_SK_NS4_8TiledMMAINS4_8MMA_AtomIJNS4_4SM904GMMA28MMA_64x256x16_F32BF16BF16_SSILNSO_5MajorE0ELSQ_0ELNSO_7ScaleInE1ELSR_1EEEEEENS4_6LayoutISC_NS5_IJNSA_ILi0EEESV_SV_EEEEENS5_IJNS4_10UnderscoreESY_SY_EEEEENS4_13SM90_TMA_LOADENS4_14ComposedLayoutINS4_7SwizzleILi2ELi4ELi3EEENS4_18smem_ptr_flag_bitsILi16EEENSU_INS5_IJNSA_ILi8EEESH_EEENS5_IJSH_SB_EEEEEEEvNS4_8identityES11_S1B_vS1C_EENS_8epilogue10collective6detail29Sm90TmaWarpSpecializedAdapterINS1F_15DefaultEpilogueISJ_SK_SK_NS1E_6thread17LinearCombinationISJ_Li1EffLNS1J_9ScaleType4KindE0ELNS_15FloatRoundStyleE2ESJ_EENS1_15EpilogueDefaultEEEEEvvEEEEvNT_6ParamsE,"a",@progbits
	.sectionflags	@""
	.align	4
.nv.constant0._ZN7cutlass13device_kernelINS_4gemm6kernel13GemmUniversalIN4cute5tupleIJiiiiEEENS1_10collective13CollectiveMmaINS1_34MainloopSm90TmaGmmaWarpSpecializedILi11ENS5_IJNS4_1CILi1EEESB_SB_EEENS1_32KernelTmaWarpSpecializedPingpongEEENS5_IJNSA_ILi64EEENSA_ILi256EEENSA_ILi32EEEEEENS_10bfloat16_tENS5_IJlSB_lEEESJ_SK_NS4_8TiledMMAINS4_8MMA_AtomIJNS4_4SM904GMMA28MMA_64x256x16_F32BF16BF16_SSILNSO_5MajorE0ELSQ_0ELNSO_7ScaleInE1ELSR_1EEEEEENS4_6LayoutISC_NS5_IJNSA_ILi0EEESV_SV_EEEEENS5_IJNS4_10UnderscoreESY_SY_EEEEENS4_13SM90_TMA_LOADENS4_14ComposedLayoutINS4_7SwizzleILi2ELi4ELi3EEENS4_18smem_ptr_flag_bitsILi16EEENSU_INS5_IJNSA_ILi8EEESH_EEENS5_IJSH_SB_EEEEEEEvNS4_8identityES11_S1B_vS1C_EENS_8epilogue10collective6detail29Sm90TmaWarpSpecializedAdapterINS1F_15DefaultEpilogueISJ_SK_SK_NS1E_6thread17LinearCombinationISJ_Li1EffLNS1J_9ScaleType4KindE0ELNS_15FloatRoundStyleE2ESJ_EENS1_15EpilogueDefaultEEEEEvvEEEEvNT_6ParamsE:
	.zero		1664


//--------------------- SYMBOLS --------------------------

	.type		.nv.reservedSmem.offset0,@object
	.size		.nv.reservedSmem.offset0,0x4
	.type		__assertfail,@function
